	.target	sm_90a

	.elftype	@"ET_EXEC"


//--------------------- .note.nv.tkinfo           --------------------------
	.section	.note.nv.tkinfo,"",@"SHT_NOTE"
	.sectionflags	@"SHF_NOTE_NV_TKINFO"
	.tkinfo
        /*0018*/ 	.word	0x00000002
        /*0030*/ 	.string	""
        /*0030*/ 	.string	"ptxas"
        /*0030*/ 	.string	"Cuda compilation tools, release 13.0, V13.0.88"
        /*0030*/ 	.string	"Build cuda_13.0.r13.0/compiler.36424714_0"
        /*0030*/ 	.string	"-arch sm_90a -m 64 "



//--------------------- .note.nv.cuinfo           --------------------------
	.section	.note.nv.cuinfo,"",@"SHT_NOTE"
	.sectionflags	@"SHF_NOTE_NV_CUINFO"
        /*0018*/ 	.short	0x0002
        /*001a*/ 	.short	0x005a
        /*001c*/ 	.short	0x0082
	.zero		2


//--------------------- .nv.info                  --------------------------
	.section	.nv.info,"",@"SHT_CUDA_INFO"
	.align	4


	//----- nvinfo : EIATTR_REGCOUNT
	.align		4
        /*0000*/ 	.byte	0x04, 0x2f
        /*0002*/ 	.short	(.L_16 - .L_15)
	.align		4
.L_15:
        /*0004*/ 	.word	index@(_ZN7cutlass13device_kernelINS_4gemm6kernel13GemmUniversalIN4cute5tupleIJiiiiEEENS1_10collective13CollectiveMmaINS1_39MainloopSm90TmaGmmaRmemAWarpSpecializedILi5ENS5_IJNS4_1CILi1EEESB_SB_EEENS1_32KernelTmaWarpSpecializedPingpongEEENS5_IJNSA_ILi64EEENSA_ILi256EEENSA_ILi128EEEEEENS_12float_e5m2_tENS5_IJSB_llEEESJ_NS5_IJlSB_lEEENS4_8TiledMMAINS4_8MMA_AtomIJNS4_4SM904GMMA31MMA_64x256x32_F32E5M2E5M2_RS_TNILNSP_7ScaleInE1ELSR_1EEEEEENS4_6LayoutISC_NS5_IJNSA_ILi0EEESV_SV_EEEEENS5_IJNS4_10UnderscoreESY_SY_EEEEENS4_13SM90_TMA_LOADENS4_14ComposedLayoutINS4_7SwizzleILi2ELi4ELi3EEENS4_18smem_ptr_flag_bitsILi8EEENSU_INS5_IJSF_NSA_ILi8EEEEEENS5_IJSB_SF_EEEEEEENS4_9Copy_AtomIJNS4_39AutoVectorizingCopyWithAssumedAlignmentILi128EEESJ_EEENS4_8identityES11_NS12_INS13_ILi3ELi4ELi3EEES16_NSU_INS5_IJS17_SH_EEENS5_IJSH_SB_EEEEEEEvS1G_EENS_8epilogue10collective6detail29Sm90TmaWarpSpecializedAdapterINS1O_15DefaultEpilogueISJ_SL_SL_NS1N_6thread17LinearCombinationISJ_Li1EffLNS1S_9ScaleType4KindE0ELNS_15FloatRoundStyleE2ESJ_EENS1_15EpilogueDefaultEEEEEvvEEEEvNT_6ParamsE)
        /*0008*/ 	.word	0x000000a8


	//----- nvinfo : EIATTR_FRAME_SIZE
	.align		4
.L_16:
        /*000c*/ 	.byte	0x04, 0x11
        /*000e*/ 	.short	(.L_18 - .L_17)
	.align		4
.L_17:
        /*0010*/ 	.word	index@(_ZN7cutlass13device_kernelINS_4gemm6kernel13GemmUniversalIN4cute5tupleIJiiiiEEENS1_10collective13CollectiveMmaINS1_39MainloopSm90TmaGmmaRmemAWarpSpecializedILi5ENS5_IJNS4_1CILi1EEESB_SB_EEENS1_32KernelTmaWarpSpecializedPingpongEEENS5_IJNSA_ILi64EEENSA_ILi256EEENSA_ILi128EEEEEENS_12float_e5m2_tENS5_IJSB_llEEESJ_NS5_IJlSB_lEEENS4_8TiledMMAINS4_8MMA_AtomIJNS4_4SM904GMMA31MMA_64x256x32_F32E5M2E5M2_RS_TNILNSP_7ScaleInE1ELSR_1EEEEEENS4_6LayoutISC_NS5_IJNSA_ILi0EEESV_SV_EEEEENS5_IJNS4_10UnderscoreESY_SY_EEEEENS4_13SM90_TMA_LOADENS4_14ComposedLayoutINS4_7SwizzleILi2ELi4ELi3EEENS4_18smem_ptr_flag_bitsILi8EEENSU_INS5_IJSF_NSA_ILi8EEEEEENS5_IJSB_SF_EEEEEEENS4_9Copy_AtomIJNS4_39AutoVectorizingCopyWithAssumedAlignmentILi128EEESJ_EEENS4_8identityES11_NS12_INS13_ILi3ELi4ELi3EEES16_NSU_INS5_IJS17_SH_EEENS5_IJSH_SB_EEEEEEEvS1G_EENS_8epilogue10collective6detail29Sm90TmaWarpSpecializedAdapterINS1O_15DefaultEpilogueISJ_SL_SL_NS1N_6thread17LinearCombinationISJ_Li1EffLNS1S_9ScaleType4KindE0ELNS_15FloatRoundStyleE2ESJ_EENS1_15EpilogueDefaultEEEEEvvEEEEvNT_6ParamsE)
        /*0014*/ 	.word	0x00000000


	//----- nvinfo : EIATTR_MIN_STACK_SIZE
	.align		4
.L_18:
        /*0018*/ 	.byte	0x04, 0x12
        /*001a*/ 	.short	(.L_20 - .L_19)
	.align		4
.L_19:
        /*001c*/ 	.word	index@(_ZN7cutlass13device_kernelINS_4gemm6kernel13GemmUniversalIN4cute5tupleIJiiiiEEENS1_10collective13CollectiveMmaINS1_39MainloopSm90TmaGmmaRmemAWarpSpecializedILi5ENS5_IJNS4_1CILi1EEESB_SB_EEENS1_32KernelTmaWarpSpecializedPingpongEEENS5_IJNSA_ILi64EEENSA_ILi256EEENSA_ILi128EEEEEENS_12float_e5m2_tENS5_IJSB_llEEESJ_NS5_IJlSB_lEEENS4_8TiledMMAINS4_8MMA_AtomIJNS4_4SM904GMMA31MMA_64x256x32_F32E5M2E5M2_RS_TNILNSP_7ScaleInE1ELSR_1EEEEEENS4_6LayoutISC_NS5_IJNSA_ILi0EEESV_SV_EEEEENS5_IJNS4_10UnderscoreESY_SY_EEEEENS4_13SM90_TMA_LOADENS4_14ComposedLayoutINS4_7SwizzleILi2ELi4ELi3EEENS4_18smem_ptr_flag_bitsILi8EEENSU_INS5_IJSF_NSA_ILi8EEEEEENS5_IJSB_SF_EEEEEEENS4_9Copy_AtomIJNS4_39AutoVectorizingCopyWithAssumedAlignmentILi128EEESJ_EEENS4_8identityES11_NS12_INS13_ILi3ELi4ELi3EEES16_NSU_INS5_IJS17_SH_EEENS5_IJSH_SB_EEEEEEEvS1G_EENS_8epilogue10collective6detail29Sm90TmaWarpSpecializedAdapterINS1O_15DefaultEpilogueISJ_SL_SL_NS1N_6thread17LinearCombinationISJ_Li1EffLNS1S_9ScaleType4KindE0ELNS_15FloatRoundStyleE2ESJ_EENS1_15EpilogueDefaultEEEEEvvEEEEvNT_6ParamsE)
        /*0020*/ 	.word	0x00000000
.L_20:


//--------------------- .nv.compat                --------------------------
	.section	.nv.compat,"",@"SHT_CUDA_COMPAT_INFO"
	.align	4
        /*0000*/ 	.byte	0x02, 0x09, 0x01, 0x00, 0x02, 0x02, 0x04, 0x00, 0x02, 0x05, 0x05, 0x00, 0x03, 0x07, 0x01, 0x01
        /*0010*/ 	.byte	0x02, 0x03, 0x01, 0x00, 0x02, 0x06, 0x01, 0x00, 0x04, 0x0b, 0x08, 0x00, 0x00, 0x00, 0x00, 0x00
        /*0020*/ 	.byte	0x00, 0x00, 0x00, 0x00


//--------------------- .nv.info._ZN7cutlass13device_kernelINS_4gemm6kernel13GemmUniversalIN4cute5tupleIJiiiiEEENS1_10collective13CollectiveMmaINS1_39MainloopSm90TmaGmmaRmemAWarpSpecializedILi5ENS5_IJNS4_1CILi1EEESB_SB_EEENS1_32KernelTmaWarpSpecializedPingpongEEENS5_IJNSA_ILi64EEENSA_ILi256EEENSA_ILi128EEEEEENS_12float_e5m2_tENS5_IJSB_llEEESJ_NS5_IJlSB_lEEENS4_8TiledMMAINS4_8MMA_AtomIJNS4_4SM904GMMA31MMA_64x256x32_F32E5M2E5M2_RS_TNILNSP_7ScaleInE1ELSR_1EEEEEENS4_6LayoutISC_NS5_IJNSA_ILi0EEESV_SV_EEEEENS5_IJNS4_10UnderscoreESY_SY_EEEEENS4_13SM90_TMA_LOADENS4_14ComposedLayoutINS4_7SwizzleILi2ELi4ELi3EEENS4_18smem_ptr_flag_bitsILi8EEENSU_INS5_IJSF_NSA_ILi8EEEEEENS5_IJSB_SF_EEEEEEENS4_9Copy_AtomIJNS4_39AutoVectorizingCopyWithAssumedAlignmentILi128EEESJ_EEENS4_8identityES11_NS12_INS13_ILi3ELi4ELi3EEES16_NSU_INS5_IJS17_SH_EEENS5_IJSH_SB_EEEEEEEvS1G_EENS_8epilogue10collective6detail29Sm90TmaWarpSpecializedAdapterINS1O_15DefaultEpilogueISJ_SL_SL_NS1N_6thread17LinearCombinationISJ_Li1EffLNS1S_9ScaleType4KindE0ELNS_15FloatRoundStyleE2ESJ_EENS1_15EpilogueDefaultEEEEEvvEEEEvNT_6ParamsE --------------------------
	.section	.nv.info._ZN7cutlass13device_kernelINS_4gemm6kernel13GemmUniversalIN4cute5tupleIJiiiiEEENS1_10collective13CollectiveMmaINS1_39MainloopSm90TmaGmmaRmemAWarpSpecializedILi5ENS5_IJNS4_1CILi1EEESB_SB_EEENS1_32KernelTmaWarpSpecializedPingpongEEENS5_IJNSA_ILi64EEENSA_ILi256EEENSA_ILi128EEEEEENS_12float_e5m2_tENS5_IJSB_llEEESJ_NS5_IJlSB_lEEENS4_8TiledMMAINS4_8MMA_AtomIJNS4_4SM904GMMA31MMA_64x256x32_F32E5M2E5M2_RS_TNILNSP_7ScaleInE1ELSR_1EEEEEENS4_6LayoutISC_NS5_IJNSA_ILi0EEESV_SV_EEEEENS5_IJNS4_10UnderscoreESY_SY_EEEEENS4_13SM90_TMA_LOADENS4_14ComposedLayoutINS4_7SwizzleILi2ELi4ELi3EEENS4_18smem_ptr_flag_bitsILi8EEENSU_INS5_IJSF_NSA_ILi8EEEEEENS5_IJSB_SF_EEEEEEENS4_9Copy_AtomIJNS4_39AutoVectorizingCopyWithAssumedAlignmentILi128EEESJ_EEENS4_8identityES11_NS12_INS13_ILi3ELi4ELi3EEES16_NSU_INS5_IJS17_SH_EEENS5_IJSH_SB_EEEEEEEvS1G_EENS_8epilogue10collective6detail29Sm90TmaWarpSpecializedAdapterINS1O_15DefaultEpilogueISJ_SL_SL_NS1N_6thread17LinearCombinationISJ_Li1EffLNS1S_9ScaleType4KindE0ELNS_15FloatRoundStyleE2ESJ_EENS1_15EpilogueDefaultEEEEEvvEEEEvNT_6ParamsE,"",@"SHT_CUDA_INFO"
	.sectionflags	@""
	.align	4


	//----- nvinfo : EIATTR_CUDA_API_VERSION
	.align		4
        /*0000*/ 	.byte	0x04, 0x37
        /*0002*/ 	.short	(.L_22 - .L_21)
.L_21:
        /*0004*/ 	.word	0x00000082


	//----- nvinfo : EIATTR_KPARAM_INFO
	.align		4
.L_22:
        /*0008*/ 	.byte	0x04, 0x17
        /*000a*/ 	.short	(.L_24 - .L_23)
.L_23:
        /*000c*/ 	.word	0x00000000
        /*0010*/ 	.short	0x0000
        /*0012*/ 	.short	0x0070
        /*0014*/ 	.byte	0x00, 0xf0, 0x01, 0x10


	//----- nvinfo : EIATTR_SPARSE_MMA_MASK
	.align		4
.L_24:
        /*0018*/ 	.byte	0x03, 0x50
        /*001a*/ 	.short	0x0000


	//----- nvinfo : EIATTR_MAXREG_COUNT
	.align		4
        /*001c*/ 	.byte	0x03, 0x1b
        /*001e*/ 	.short	0x00a8


	//----- nvinfo : EIATTR_NUM_BARRIERS
	.align		4
        /*0020*/ 	.byte	0x02, 0x4c
        /*0022*/ 	.byte	0x01
	.zero		1


	//----- nvinfo : EIATTR_EXTERNS
	.align		4
        /*0024*/ 	.byte	0x04, 0x0f
        /*0026*/ 	.short	(.L_26 - .L_25)


	//   ....[0]....
	.align		4
.L_25:
        /*0028*/ 	.word	index@(__assertfail)


	//----- nvinfo : EIATTR_MERCURY_ISA_VERSION
	.align		4
.L_26:
        /*002c*/ 	.byte	0x03, 0x5f
        /*002e*/ 	.short	0x0101


	//----- nvinfo : EIATTR_INT_WARP_WIDE_INSTR_OFFSETS
	.align		4
        /*0030*/ 	.byte	0x04, 0x31
        /*0032*/ 	.short	(.L_28 - .L_27)


	//   ....[0]....
.L_27:
        /*0034*/ 	.word	0x000004b0


	//   ....[1]....
        /*0038*/ 	.word	0x000004c0


	//   ....[2]....
        /*003c*/ 	.word	0x00000530


	//   ....[3]....
        /*0040*/ 	.word	0x00000540


	//   ....[4]....
        /*0044*/ 	.word	0x00000550


	//   ....[5]....
        /*0048*/ 	.word	0x00000570


	//   ....[6]....
        /*004c*/ 	.word	0x000005d0


	//   ....[7]....
        /*0050*/ 	.word	0x000005f0


	//----- nvinfo : EIATTR_COOP_GROUP_MASK_REGIDS
	.align		4
.L_28:
        /*0054*/ 	.byte	0x04, 0x29
        /*0056*/ 	.short	(.L_30 - .L_29)


	//   ....[0]....
.L_29:
        /*0058*/ 	.word	0xffffffff


	//   ....[1]....
        /*005c*/ 	.word	0xffffffff


	//   ....[2]....
        /*0060*/ 	.word	0xffffffff


	//   ....[3]....
        /*0064*/ 	.word	0xffffffff


	//   ....[4]....
        /*0068*/ 	.word	0xffffffff


	//   ....[5]....
        /*006c*/ 	.word	0xffffffff


	//   ....[6]....
        /*0070*/ 	.word	0x0500000f


	//----- nvinfo : EIATTR_COOP_GROUP_INSTR_OFFSETS
	.align		4
.L_30:
        /*0074*/ 	.byte	0x04, 0x28
        /*0076*/ 	.short	(.L_32 - .L_31)


	//   ....[0]....
.L_31:
        /*0078*/ 	.word	0x00000050


	//   ....[1]....
        /*007c*/ 	.word	0x00000080


	//   ....[2]....
        /*0080*/ 	.word	0x00000180


	//   ....[3]....
        /*0084*/ 	.word	0x000003b0


	//   ....[4]....
        /*0088*/ 	.word	0x000003f0


	//   ....[5]....
        /*008c*/ 	.word	0x00000430


	//   ....[6]....
        /*0090*/ 	.word	0x0000e140


	//----- nvinfo : EIATTR_REG_RECONFIG
	.align		4
.L_32:
        /*0094*/ 	.byte	0x01, 0x54
	.zero		2


	//----- nvinfo : EIATTR_SYSCALL_OFFSETS
	.align		4
        /*0098*/ 	.byte	0x04, 0x46
        /*009a*/ 	.short	(.L_34 - .L_33)


	//   ....[0]....
.L_33:
        /*009c*/ 	.word	0x00001670


	//   ....[1]....
        /*00a0*/ 	.word	0x000017b0


	//   ....[2]....
        /*00a4*/ 	.word	0x000018a0


	//   ....[3]....
        /*00a8*/ 	.word	0x0000d100


	//   ....[4]....
        /*00ac*/ 	.word	0x0000d230


	//----- nvinfo : EIATTR_MBARRIER_INSTR_OFFSETS
	.align		4
.L_34:
        /*00b0*/ 	.byte	0x04, 0x39
        /*00b2*/ 	.short	(.L_36 - .L_35)


	//   ....[0]....
.L_35:
        /*00b4*/ 	.word	0x00000300
        /*00b8*/ 	.word	0x000000ff
        /*00bc*/ 	.word	0x00000000
        /*00c0*/ 	.short	0x0100
        /*00c2*/ 	.byte	0x05
	.zero		1


	//   ....[1]....
        /*00c4*/ 	.word	0x00000310
        /*00c8*/ 	.word	0x000000ff
        /*00cc*/ 	.word	0x00000028
        /*00d0*/ 	.short	0x0100
        /*00d2*/ 	.byte	0x05
	.zero		1


	//   ....[2]....
        /*00d4*/ 	.word	0x00000320
        /*00d8*/ 	.word	0x000000ff
        /*00dc*/ 	.word	0x00000008
        /*00e0*/ 	.short	0x0100
        /*00e2*/ 	.byte	0x05
	.zero		1


	//   ....[3]....
        /*00e4*/ 	.word	0x00000330
        /*00e8*/ 	.word	0x000000ff
        /*00ec*/ 	.word	0x00000030
        /*00f0*/ 	.short	0x0100
        /*00f2*/ 	.byte	0x05
	.zero		1


	//   ....[4]....
        /*00f4*/ 	.word	0x00000340
        /*00f8*/ 	.word	0x000000ff
        /*00fc*/ 	.word	0x00000010
        /*0100*/ 	.short	0x0100
        /*0102*/ 	.byte	0x05
	.zero		1


	//   ....[5]....
        /*0104*/ 	.word	0x00000350
        /*0108*/ 	.word	0x000000ff
        /*010c*/ 	.word	0x00000038
        /*0110*/ 	.short	0x0100
        /*0112*/ 	.byte	0x05
	.zero		1


	//   ....[6]....
        /*0114*/ 	.word	0x00000360
        /*0118*/ 	.word	0x000000ff
        /*011c*/ 	.word	0x00000018
        /*0120*/ 	.short	0x0100
        /*0122*/ 	.byte	0x05
	.zero		1


	//   ....[7]....
        /*0124*/ 	.word	0x00000370
        /*0128*/ 	.word	0x000000ff
        /*012c*/ 	.word	0x00000040
        /*0130*/ 	.short	0x0100
        /*0132*/ 	.byte	0x05
	.zero		1


	//   ....[8]....
        /*0134*/ 	.word	0x00000380
        /*0138*/ 	.word	0x000000ff
        /*013c*/ 	.word	0x00000020
        /*0140*/ 	.short	0x0100
        /*0142*/ 	.byte	0x05
	.zero		1


	//   ....[9]....
        /*0144*/ 	.word	0x00000390
        /*0148*/ 	.word	0x000000ff
        /*014c*/ 	.word	0x00000048
        /*0150*/ 	.short	0x0100
        /*0152*/ 	.byte	0x05
	.zero		1


	//   ....[10]....
        /*0154*/ 	.word	0x00000610
        /*0158*/ 	.word	0x000000ff
        /*015c*/ 	.word	0x00000080
        /*0160*/ 	.short	0x0100
        /*0162*/ 	.byte	0x05
	.zero		1


	//   ....[11]....
        /*0164*/ 	.word	0x00000620
        /*0168*/ 	.word	0x000000ff
        /*016c*/ 	.word	0x00000088
        /*0170*/ 	.short	0x0100
        /*0172*/ 	.byte	0x05
	.zero		1


	//   ....[12]....
        /*0174*/ 	.word	0x00000670
        /*0178*/ 	.word	0x000000ff
        /*017c*/ 	.word	0x00000060
        /*0180*/ 	.short	0x0100
        /*0182*/ 	.byte	0x0a
	.zero		1


	//   ....[13]....
        /*0184*/ 	.word	0x00000690
        /*0188*/ 	.word	0x000000ff
        /*018c*/ 	.word	0x00000068
        /*0190*/ 	.short	0x0100
        /*0192*/ 	.byte	0x0a
	.zero		1


	//   ....[14]....
        /*0194*/ 	.word	0x000006a0
        /*0198*/ 	.word	0x000000ff
        /*019c*/ 	.word	0x00000070
        /*01a0*/ 	.short	0x0100
        /*01a2*/ 	.byte	0x0a
	.zero		1


	//   ....[15]....
        /*01a4*/ 	.word	0x000006b0
        /*01a8*/ 	.word	0x000000ff
        /*01ac*/ 	.word	0x00000078
        /*01b0*/ 	.short	0x0100
        /*01b2*/ 	.byte	0x0a
	.zero		1


	//   ....[16]....
        /*01b4*/ 	.word	0x00001520
        /*01b8*/ 	.word	0x000000a8
        /*01bc*/ 	.word	0x00000000
        /*01c0*/ 	.short	0x010a
        /*01c2*/ 	.byte	0x2a
	.zero		1


	//   ....[17]....
        /*01c4*/ 	.word	0x00001960
        /*01c8*/ 	.word	0x00000003
        /*01cc*/ 	.word	0x00000000
        /*01d0*/ 	.short	0x010a
        /*01d2*/ 	.byte	0x3f
	.zero		1


	//   ....[18]....
        /*01d4*/ 	.word	0x000019a0
        /*01d8*/ 	.word	0x00000003
        /*01dc*/ 	.word	0x00000000
        /*01e0*/ 	.short	0x010a
        /*01e2*/ 	.byte	0x3f
	.zero		1


	//   ....[19]....
        /*01e4*/ 	.word	0x00001ab0
        /*01e8*/ 	.word	0x00000003
        /*01ec*/ 	.word	0x00000000
        /*01f0*/ 	.short	0x010a
        /*01f2*/ 	.byte	0x3f
	.zero		1


	//   ....[20]....
        /*01f4*/ 	.word	0x00002400
        /*01f8*/ 	.word	0x00000003
        /*01fc*/ 	.word	0x00000000
        /*0200*/ 	.short	0x010a
        /*0202*/ 	.byte	0x3f
	.zero		1


	//   ....[21]....
        /*0204*/ 	.word	0x00002720
        /*0208*/ 	.word	0x00000003
        /*020c*/ 	.word	0x00000000
        /*0210*/ 	.short	0x010a
        /*0212*/ 	.byte	0x3f
	.zero		1


	//   ....[22]....
        /*0214*/ 	.word	0x00002be0
        /*0218*/ 	.word	0x000000ff
        /*021c*/ 	.word	0x00000000
        /*0220*/ 	.short	0x0101
        /*0222*/ 	.byte	0x06
	.zero		1


	//   ....[23]....
        /*0224*/ 	.word	0x00002eb0
        /*0228*/ 	.word	0x00000003
        /*022c*/ 	.word	0x00000000
        /*0230*/ 	.short	0x010a
        /*0232*/ 	.byte	0x3f
	.zero		1


	//   ....[24]....
        /*0234*/ 	.word	0x00003650
        /*0238*/ 	.word	0x000000ff
        /*023c*/ 	.word	0x00000000
        /*0240*/ 	.short	0x0101
        /*0242*/ 	.byte	0x04
	.zero		1


	//   ....[25]....
        /*0244*/ 	.word	0x00003930
        /*0248*/ 	.word	0x00000000
        /*024c*/ 	.word	0x00000000
        /*0250*/ 	.short	0x0101
        /*0252*/ 	.byte	0x2c
	.zero		1


	//   ....[26]....
        /*0254*/ 	.word	0x000039f0
        /*0258*/ 	.word	0x000000ff
        /*025c*/ 	.word	0x00000000
        /*0260*/ 	.short	0x0101
        /*0262*/ 	.byte	0x06
	.zero		1


	//   ....[27]....
        /*0264*/ 	.word	0x00003ab0
        /*0268*/ 	.word	0x000000a8
        /*026c*/ 	.word	0x00000010
        /*0270*/ 	.short	0x010a
        /*0272*/ 	.byte	0x2a
	.zero		1


	//   ....[28]....
        /*0274*/ 	.word	0x0000c750
        /*0278*/ 	.word	0x00000004
        /*027c*/ 	.word	0x00000000
        /*0280*/ 	.short	0x0101
        /*0282*/ 	.byte	0x2c
	.zero		1


	//   ....[29]....
        /*0284*/ 	.word	0x0000d300
        /*0288*/ 	.word	0x00000006
        /*028c*/ 	.word	0x00000028
        /*0290*/ 	.short	0x010a
        /*0292*/ 	.byte	0x3f
	.zero		1


	//   ....[30]....
        /*0294*/ 	.word	0x0000d6e0
        /*0298*/ 	.word	0x00000003
        /*029c*/ 	.word	0x00000088
        /*02a0*/ 	.short	0x0101
        /*02a2*/ 	.byte	0x3f
	.zero		1


	//   ....[31]....
        /*02a4*/ 	.word	0x0000de10
        /*02a8*/ 	.word	0x00000005
        /*02ac*/ 	.word	0x00000000
        /*02b0*/ 	.short	0x010a
        /*02b2*/ 	.byte	0x3f
	.zero		1


	//   ....[32]....
        /*02b4*/ 	.word	0x0000de90
        /*02b8*/ 	.word	0x00000007
        /*02bc*/ 	.word	0x00000000
        /*02c0*/ 	.short	0x010a
        /*02c2*/ 	.byte	0x3f
	.zero		1


	//   ....[33]....
        /*02c4*/ 	.word	0x0000df20
        /*02c8*/ 	.word	0x00000008
        /*02cc*/ 	.word	0x00000000
        /*02d0*/ 	.short	0x010a
        /*02d2*/ 	.byte	0x3f
	.zero		1


	//   ....[34]....
        /*02d4*/ 	.word	0x0000dfb0
        /*02d8*/ 	.word	0x0000000b
        /*02dc*/ 	.word	0x00000000
        /*02e0*/ 	.short	0x010a
        /*02e2*/ 	.byte	0x3f
	.zero		1


	//   ....[35]....
        /*02e4*/ 	.word	0x0000e040
        /*02e8*/ 	.word	0x00000003
        /*02ec*/ 	.word	0x00000000
        /*02f0*/ 	.short	0x010a
        /*02f2*/ 	.byte	0x3f
	.zero		1


	//   ....[36]....
        /*02f4*/ 	.word	0x0000e0b0
        /*02f8*/ 	.word	0x00000000
        /*02fc*/ 	.word	0x00000000
        /*0300*/ 	.short	0x010a
        /*0302*/ 	.byte	0x3f
	.zero		1


	//   ....[37]....
        /*0304*/ 	.word	0x0000e170
        /*0308*/ 	.word	0x00000003
        /*030c*/ 	.word	0x00000000
        /*0310*/ 	.short	0x010a
        /*0312*/ 	.byte	0x3f
	.zero		1


	//   ....[38]....
        /*0314*/ 	.word	0x0000e1c0
        /*0318*/ 	.word	0x00000003
        /*031c*/ 	.word	0x00000000
        /*0320*/ 	.short	0x010a
        /*0322*/ 	.byte	0x3f
	.zero		1


	//   ....[39]....
        /*0324*/ 	.word	0x0000e210
        /*0328*/ 	.word	0x00000003
        /*032c*/ 	.word	0x00000000
        /*0330*/ 	.short	0x010a
        /*0332*/ 	.byte	0x3f
	.zero		1


	//   ....[40]....
        /*0334*/ 	.word	0x0000e270
        /*0338*/ 	.word	0x00000000
        /*033c*/ 	.word	0x00000010
        /*0340*/ 	.short	0x010a
        /*0342*/ 	.byte	0x3f
	.zero		1


	//   ....[41]....
        /*0344*/ 	.word	0x0000e340
        /*0348*/ 	.word	0x00000006
        /*034c*/ 	.word	0x00000028
        /*0350*/ 	.short	0x010a
        /*0352*/ 	.byte	0x3f
	.zero		1


	//   ....[42]....
        /*0354*/ 	.word	0x0000e410
        /*0358*/ 	.word	0x00000005
        /*035c*/ 	.word	0x00000000
        /*0360*/ 	.short	0x010a
        /*0362*/ 	.byte	0x3f
	.zero		1


	//   ....[43]....
        /*0364*/ 	.word	0x0000e460
        /*0368*/ 	.word	0x00000007
        /*036c*/ 	.word	0x00000000
        /*0370*/ 	.short	0x010a
        /*0372*/ 	.byte	0x3f
	.zero		1


	//   ....[44]....
        /*0374*/ 	.word	0x0000e4b0
        /*0378*/ 	.word	0x00000008
        /*037c*/ 	.word	0x00000000
        /*0380*/ 	.short	0x010a
        /*0382*/ 	.byte	0x3f
	.zero		1


	//   ....[45]....
        /*0384*/ 	.word	0x0000e500
        /*0388*/ 	.word	0x0000000b
        /*038c*/ 	.word	0x00000000
        /*0390*/ 	.short	0x010a
        /*0392*/ 	.byte	0x3f
	.zero		1


	//----- nvinfo : EIATTR_NUM_MBARRIERS
	.align		4
.L_36:
        /*0394*/ 	.byte	0x03, 0x38
        /*0396*/ 	.short	0x0010


	//----- nvinfo : EIATTR_EXIT_INSTR_OFFSETS
	.align		4
        /*0398*/ 	.byte	0x04, 0x1c
        /*039a*/ 	.short	(.L_38 - .L_37)


	//   ....[0]....
.L_37:
        /*039c*/ 	.word	0x000011d0


	//   ....[1]....
        /*03a0*/ 	.word	0x00001230


	//   ....[2]....
        /*03a4*/ 	.word	0x0000cda0


	//   ....[3]....
        /*03a8*/ 	.word	0x0000cdd0


	//   ....[4]....
        /*03ac*/ 	.word	0x0000e090


	//----- nvinfo : EIATTR_MAX_THREADS
	.align		4
.L_38:
        /*03b0*/ 	.byte	0x04, 0x05
        /*03b2*/ 	.short	(.L_40 - .L_39)
.L_39:
        /*03b4*/ 	.word	0x00000180
        /*03b8*/ 	.word	0x00000001
        /*03bc*/ 	.word	0x00000001


	//----- nvinfo : EIATTR_CRS_STACK_SIZE
	.align		4
.L_40:
        /*03c0*/ 	.byte	0x04, 0x1e
        /*03c2*/ 	.short	(.L_42 - .L_41)
.L_41:
        /*03c4*/ 	.word	0x00000000


	//----- nvinfo : EIATTR_CBANK_PARAM_SIZE
	.align		4
.L_42:
        /*03c8*/ 	.byte	0x03, 0x19
        /*03ca*/ 	.short	0x0470


	//----- nvinfo : EIATTR_PARAM_CBANK
	.align		4
        /*03cc*/ 	.byte	0x04, 0x0a
        /*03ce*/ 	.short	(.L_44 - .L_43)
	.align		4
.L_43:
        /*03d0*/ 	.word	index@(.nv.constant0._ZN7cutlass13device_kernelINS_4gemm6kernel13GemmUniversalIN4cute5tupleIJiiiiEEENS1_10collective13CollectiveMmaINS1_39MainloopSm90TmaGmmaRmemAWarpSpecializedILi5ENS5_IJNS4_1CILi1EEESB_SB_EEENS1_32KernelTmaWarpSpecializedPingpongEEENS5_IJNSA_ILi64EEENSA_ILi256EEENSA_ILi128EEEEEENS_12float_e5m2_tENS5_IJSB_llEEESJ_NS5_IJlSB_lEEENS4_8TiledMMAINS4_8MMA_AtomIJNS4_4SM904GMMA31MMA_64x256x32_F32E5M2E5M2_RS_TNILNSP_7ScaleInE1ELSR_1EEEEEENS4_6LayoutISC_NS5_IJNSA_ILi0EEESV_SV_EEEEENS5_IJNS4_10UnderscoreESY_SY_EEEEENS4_13SM90_TMA_LOADENS4_14ComposedLayoutINS4_7SwizzleILi2ELi4ELi3EEENS4_18smem_ptr_flag_bitsILi8EEENSU_INS5_IJSF_NSA_ILi8EEEEEENS5_IJSB_SF_EEEEEEENS4_9Copy_AtomIJNS4_39AutoVectorizingCopyWithAssumedAlignmentILi128EEESJ_EEENS4_8identityES11_NS12_INS13_ILi3ELi4ELi3EEES16_NSU_INS5_IJS17_SH_EEENS5_IJSH_SB_EEEEEEEvS1G_EENS_8epilogue10collective6detail29Sm90TmaWarpSpecializedAdapterINS1O_15DefaultEpilogueISJ_SL_SL_NS1N_6thread17LinearCombinationISJ_Li1EffLNS1S_9ScaleType4KindE0ELNS_15FloatRoundStyleE2ESJ_EENS1_15EpilogueDefaultEEEEEvvEEEEvNT_6ParamsE)
        /*03d4*/ 	.short	0x0210
        /*03d6*/ 	.short	0x0470


	//----- nvinfo : EIATTR_SW_WAR
	.align		4
.L_44:
        /*03d8*/ 	.byte	0x04, 0x36
        /*03da*/ 	.short	(.L_46 - .L_45)
.L_45:
        /*03dc*/ 	.word	0x00000008
.L_46:


//--------------------- .nv.callgraph             --------------------------
	.section	.nv.callgraph,"",@"SHT_CUDA_CALLGRAPH"
	.align	4
	.sectionentsize	8
	.align		4
        /*0000*/ 	.word	0x00000000
	.align		4
        /*0004*/ 	.word	0xffffffff
	.align		4
        /*0008*/ 	.word	index@(_ZN7cutlass13device_kernelINS_4gemm6kernel13GemmUniversalIN4cute5tupleIJiiiiEEENS1_10collective13CollectiveMmaINS1_39MainloopSm90TmaGmmaRmemAWarpSpecializedILi5ENS5_IJNS4_1CILi1EEESB_SB_EEENS1_32KernelTmaWarpSpecializedPingpongEEENS5_IJNSA_ILi64EEENSA_ILi256EEENSA_ILi128EEEEEENS_12float_e5m2_tENS5_IJSB_llEEESJ_NS5_IJlSB_lEEENS4_8TiledMMAINS4_8MMA_AtomIJNS4_4SM904GMMA31MMA_64x256x32_F32E5M2E5M2_RS_TNILNSP_7ScaleInE1ELSR_1EEEEEENS4_6LayoutISC_NS5_IJNSA_ILi0EEESV_SV_EEEEENS5_IJNS4_10UnderscoreESY_SY_EEEEENS4_13SM90_TMA_LOADENS4_14ComposedLayoutINS4_7SwizzleILi2ELi4ELi3EEENS4_18smem_ptr_flag_bitsILi8EEENSU_INS5_IJSF_NSA_ILi8EEEEEENS5_IJSB_SF_EEEEEEENS4_9Copy_AtomIJNS4_39AutoVectorizingCopyWithAssumedAlignmentILi128EEESJ_EEENS4_8identityES11_NS12_INS13_ILi3ELi4ELi3EEES16_NSU_INS5_IJS17_SH_EEENS5_IJSH_SB_EEEEEEEvS1G_EENS_8epilogue10collective6detail29Sm90TmaWarpSpecializedAdapterINS1O_15DefaultEpilogueISJ_SL_SL_NS1N_6thread17LinearCombinationISJ_Li1EffLNS1S_9ScaleType4KindE0ELNS_15FloatRoundStyleE2ESJ_EENS1_15EpilogueDefaultEEEEEvvEEEEvNT_6ParamsE)
	.align		4
        /*000c*/ 	.word	index@(__assertfail)
	.align		4
        /*0010*/ 	.word	0x00000000
	.align		4
        /*0014*/ 	.word	0xfffffffe
	.align		4
        /*0018*/ 	.word	0x00000000
	.align		4
        /*001c*/ 	.word	0xfffffffd
	.align		4
        /*0020*/ 	.word	0x00000000
	.align		4
        /*0024*/ 	.word	0xfffffffc


//--------------------- .nv.constant4             --------------------------
	.section	.nv.constant4,"a",@progbits
	.align	8
	.align		8
.nv.constant4:
        /*0000*/ 	.dword	__assertfail
	.align		8
        /*0008*/ 	.dword	__unnamed_1
	.align		8
        /*0010*/ 	.dword	__unnamed_2
	.align		8
        /*0018*/ 	.dword	_ZN40_INTERNAL_dfff09c5_4_k_cu_0b66b881_251524cuda3std3__45__cpo5beginE
	.align		8
        /*0020*/ 	.dword	_ZN40_INTERNAL_dfff09c5_4_k_cu_0b66b881_251524cuda3std3__45__cpo3endE
	.align		8
        /*0028*/ 	.dword	_ZN40_INTERNAL_dfff09c5_4_k_cu_0b66b881_251524cuda3std3__45__cpo6cbeginE
	.align		8
        /*0030*/ 	.dword	_ZN40_INTERNAL_dfff09c5_4_k_cu_0b66b881_251524cuda3std3__45__cpo4cendE
	.align		8
        /*0038*/ 	.dword	_ZN40_INTERNAL_dfff09c5_4_k_cu_0b66b881_251524cuda3std3__442_GLOBAL__N__dfff09c5_4_k_cu_0b66b881_251526ignoreE
	.align		8
        /*0040*/ 	.dword	_ZN40_INTERNAL_dfff09c5_4_k_cu_0b66b881_251524cuda3std3__419piecewise_constructE
	.align		8
        /*0048*/ 	.dword	_ZN40_INTERNAL_dfff09c5_4_k_cu_0b66b881_251524cuda3std3__48in_placeE
	.align		8
        /*0050*/ 	.dword	_ZN40_INTERNAL_dfff09c5_4_k_cu_0b66b881_251524cuda3std6ranges3__45__cpo4swapE
	.align		8
        /*0058*/ 	.dword	_ZN40_INTERNAL_dfff09c5_4_k_cu_0b66b881_251524cuda3std6ranges3__45__cpo9iter_moveE
	.align		8
        /*0060*/ 	.dword	_ZN40_INTERNAL_dfff09c5_4_k_cu_0b66b881_251524cute7productE
	.align		8
        /*0068*/ 	.dword	_ZN40_INTERNAL_dfff09c5_4_k_cu_0b66b881_251524cute1_E
	.align		8
        /*0070*/ 	.dword	$str$24
	.align		8
        /*0078*/ 	.dword	$str$25


//--------------------- .text._ZN7cutlass13device_kernelINS_4gemm6kernel13GemmUniversalIN4cute5tupleIJiiiiEEENS1_10collective13CollectiveMmaINS1_39MainloopSm90TmaGmmaRmemAWarpSpecializedILi5ENS5_IJNS4_1CILi1EEESB_SB_EEENS1_32KernelTmaWarpSpecializedPingpongEEENS5_IJNSA_ILi64EEENSA_ILi256EEENSA_ILi128EEEEEENS_12float_e5m2_tENS5_IJSB_llEEESJ_NS5_IJlSB_lEEENS4_8TiledMMAINS4_8MMA_AtomIJNS4_4SM904GMMA31MMA_64x256x32_F32E5M2E5M2_RS_TNILNSP_7ScaleInE1ELSR_1EEEEEENS4_6LayoutISC_NS5_IJNSA_ILi0EEESV_SV_EEEEENS5_IJNS4_10UnderscoreESY_SY_EEEEENS4_13SM90_TMA_LOADENS4_14ComposedLayoutINS4_7SwizzleILi2ELi4ELi3EEENS4_18smem_ptr_flag_bitsILi8EEENSU_INS5_IJSF_NSA_ILi8EEEEEENS5_IJSB_SF_EEEEEEENS4_9Copy_AtomIJNS4_39AutoVectorizingCopyWithAssumedAlignmentILi128EEESJ_EEENS4_8identityES11_NS12_INS13_ILi3ELi4ELi3EEES16_NSU_INS5_IJS17_SH_EEENS5_IJSH_SB_EEEEEEEvS1G_EENS_8epilogue10collective6detail29Sm90TmaWarpSpecializedAdapterINS1O_15DefaultEpilogueISJ_SL_SL_NS1N_6thread17LinearCombinationISJ_Li1EffLNS1S_9ScaleType4KindE0ELNS_15FloatRoundStyleE2ESJ_EENS1_15EpilogueDefaultEEEEEvvEEEEvNT_6ParamsE --------------------------
	.section	.text._ZN7cutlass13device_kernelINS_4gemm6kernel13GemmUniversalIN4cute5tupleIJiiiiEEENS1_10collective13CollectiveMmaINS1_39MainloopSm90TmaGmmaRmemAWarpSpecializedILi5ENS5_IJNS4_1CILi1EEESB_SB_EEENS1_32KernelTmaWarpSpecializedPingpongEEENS5_IJNSA_ILi64EEENSA_ILi256EEENSA_ILi128EEEEEENS_12float_e5m2_tENS5_IJSB_llEEESJ_NS5_IJlSB_lEEENS4_8TiledMMAINS4_8MMA_AtomIJNS4_4SM904GMMA31MMA_64x256x32_F32E5M2E5M2_RS_TNILNSP_7ScaleInE1ELSR_1EEEEEENS4_6LayoutISC_NS5_IJNSA_ILi0EEESV_SV_EEEEENS5_IJNS4_10UnderscoreESY_SY_EEEEENS4_13SM90_TMA_LOADENS4_14ComposedLayoutINS4_7SwizzleILi2ELi4ELi3EEENS4_18smem_ptr_flag_bitsILi8EEENSU_INS5_IJSF_NSA_ILi8EEEEEENS5_IJSB_SF_EEEEEEENS4_9Copy_AtomIJNS4_39AutoVectorizingCopyWithAssumedAlignmentILi128EEESJ_EEENS4_8identityES11_NS12_INS13_ILi3ELi4ELi3EEES16_NSU_INS5_IJS17_SH_EEENS5_IJSH_SB_EEEEEEEvS1G_EENS_8epilogue10collective6detail29Sm90TmaWarpSpecializedAdapterINS1O_15DefaultEpilogueISJ_SL_SL_NS1N_6thread17LinearCombinationISJ_Li1EffLNS1S_9ScaleType4KindE0ELNS_15FloatRoundStyleE2ESJ_EENS1_15EpilogueDefaultEEEEEvvEEEEvNT_6ParamsE,"ax",@progbits
	.align	128
.text._ZN7cutlass13device_kernelINS_4gemm6kernel13GemmUniversalIN4cute5tupleIJiiiiEEENS1_10collective13CollectiveMmaINS1_39MainloopSm90TmaGmmaRmemAWarpSpecializedILi5ENS5_IJNS4_1CILi1EEESB_SB_EEENS1_32KernelTmaWarpSpecializedPingpongEEENS5_IJNSA_ILi64EEENSA_ILi256EEENSA_ILi128EEEEEENS_12float_e5m2_tENS5_IJSB_llEEESJ_NS5_IJlSB_lEEENS4_8TiledMMAINS4_8MMA_AtomIJNS4_4SM904GMMA31MMA_64x256x32_F32E5M2E5M2_RS_TNILNSP_7ScaleInE1ELSR_1EEEEEENS4_6LayoutISC_NS5_IJNSA_ILi0EEESV_SV_EEEEENS5_IJNS4_10UnderscoreESY_SY_EEEEENS4_13SM90_TMA_LOADENS4_14ComposedLayoutINS4_7SwizzleILi2ELi4ELi3EEENS4_18smem_ptr_flag_bitsILi8EEENSU_INS5_IJSF_NSA_ILi8EEEEEENS5_IJSB_SF_EEEEEEENS4_9Copy_AtomIJNS4_39AutoVectorizingCopyWithAssumedAlignmentILi128EEESJ_EEENS4_8identityES11_NS12_INS13_ILi3ELi4ELi3EEES16_NSU_INS5_IJS17_SH_EEENS5_IJSH_SB_EEEEEEEvS1G_EENS_8epilogue10collective6detail29Sm90TmaWarpSpecializedAdapterINS1O_15DefaultEpilogueISJ_SL_SL_NS1N_6thread17LinearCombinationISJ_Li1EffLNS1S_9ScaleType4KindE0ELNS_15FloatRoundStyleE2ESJ_EENS1_15EpilogueDefaultEEEEEvvEEEEvNT_6ParamsE:
        .type           _ZN7cutlass13device_kernelINS_4gemm6kernel13GemmUniversalIN4cute5tupleIJiiiiEEENS1_10collective13CollectiveMmaINS1_39MainloopSm90TmaGmmaRmemAWarpSpecializedILi5ENS5_IJNS4_1CILi1EEESB_SB_EEENS1_32KernelTmaWarpSpecializedPingpongEEENS5_IJNSA_ILi64EEENSA_ILi256EEENSA_ILi128EEEEEENS_12float_e5m2_tENS5_IJSB_llEEESJ_NS5_IJlSB_lEEENS4_8TiledMMAINS4_8MMA_AtomIJNS4_4SM904GMMA31MMA_64x256x32_F32E5M2E5M2_RS_TNILNSP_7ScaleInE1ELSR_1EEEEEENS4_6LayoutISC_NS5_IJNSA_ILi0EEESV_SV_EEEEENS5_IJNS4_10UnderscoreESY_SY_EEEEENS4_13SM90_TMA_LOADENS4_14ComposedLayoutINS4_7SwizzleILi2ELi4ELi3EEENS4_18smem_ptr_flag_bitsILi8EEENSU_INS5_IJSF_NSA_ILi8EEEEEENS5_IJSB_SF_EEEEEEENS4_9Copy_AtomIJNS4_39AutoVectorizingCopyWithAssumedAlignmentILi128EEESJ_EEENS4_8identityES11_NS12_INS13_ILi3ELi4ELi3EEES16_NSU_INS5_IJS17_SH_EEENS5_IJSH_SB_EEEEEEEvS1G_EENS_8epilogue10collective6detail29Sm90TmaWarpSpecializedAdapterINS1O_15DefaultEpilogueISJ_SL_SL_NS1N_6thread17LinearCombinationISJ_Li1EffLNS1S_9ScaleType4KindE0ELNS_15FloatRoundStyleE2ESJ_EENS1_15EpilogueDefaultEEEEEvvEEEEvNT_6ParamsE,@function
        .size           _ZN7cutlass13device_kernelINS_4gemm6kernel13GemmUniversalIN4cute5tupleIJiiiiEEENS1_10collective13CollectiveMmaINS1_39MainloopSm90TmaGmmaRmemAWarpSpecializedILi5ENS5_IJNS4_1CILi1EEESB_SB_EEENS1_32KernelTmaWarpSpecializedPingpongEEENS5_IJNSA_ILi64EEENSA_ILi256EEENSA_ILi128EEEEEENS_12float_e5m2_tENS5_IJSB_llEEESJ_NS5_IJlSB_lEEENS4_8TiledMMAINS4_8MMA_AtomIJNS4_4SM904GMMA31MMA_64x256x32_F32E5M2E5M2_RS_TNILNSP_7ScaleInE1ELSR_1EEEEEENS4_6LayoutISC_NS5_IJNSA_ILi0EEESV_SV_EEEEENS5_IJNS4_10UnderscoreESY_SY_EEEEENS4_13SM90_TMA_LOADENS4_14ComposedLayoutINS4_7SwizzleILi2ELi4ELi3EEENS4_18smem_ptr_flag_bitsILi8EEENSU_INS5_IJSF_NSA_ILi8EEEEEENS5_IJSB_SF_EEEEEEENS4_9Copy_AtomIJNS4_39AutoVectorizingCopyWithAssumedAlignmentILi128EEESJ_EEENS4_8identityES11_NS12_INS13_ILi3ELi4ELi3EEES16_NSU_INS5_IJS17_SH_EEENS5_IJSH_SB_EEEEEEEvS1G_EENS_8epilogue10collective6detail29Sm90TmaWarpSpecializedAdapterINS1O_15DefaultEpilogueISJ_SL_SL_NS1N_6thread17LinearCombinationISJ_Li1EffLNS1S_9ScaleType4KindE0ELNS_15FloatRoundStyleE2ESJ_EENS1_15EpilogueDefaultEEEEEvvEEEEvNT_6ParamsE,(.L_x_346 - _ZN7cutlass13device_kernelINS_4gemm6kernel13GemmUniversalIN4cute5tupleIJiiiiEEENS1_10collective13CollectiveMmaINS1_39MainloopSm90TmaGmmaRmemAWarpSpecializedILi5ENS5_IJNS4_1CILi1EEESB_SB_EEENS1_32KernelTmaWarpSpecializedPingpongEEENS5_IJNSA_ILi64EEENSA_ILi256EEENSA_ILi128EEEEEENS_12float_e5m2_tENS5_IJSB_llEEESJ_NS5_IJlSB_lEEENS4_8TiledMMAINS4_8MMA_AtomIJNS4_4SM904GMMA31MMA_64x256x32_F32E5M2E5M2_RS_TNILNSP_7ScaleInE1ELSR_1EEEEEENS4_6LayoutISC_NS5_IJNSA_ILi0EEESV_SV_EEEEENS5_IJNS4_10UnderscoreESY_SY_EEEEENS4_13SM90_TMA_LOADENS4_14ComposedLayoutINS4_7SwizzleILi2ELi4ELi3EEENS4_18smem_ptr_flag_bitsILi8EEENSU_INS5_IJSF_NSA_ILi8EEEEEENS5_IJSB_SF_EEEEEEENS4_9Copy_AtomIJNS4_39AutoVectorizingCopyWithAssumedAlignmentILi128EEESJ_EEENS4_8identityES11_NS12_INS13_ILi3ELi4ELi3EEES16_NSU_INS5_IJS17_SH_EEENS5_IJSH_SB_EEEEEEEvS1G_EENS_8epilogue10collective6detail29Sm90TmaWarpSpecializedAdapterINS1O_15DefaultEpilogueISJ_SL_SL_NS1N_6thread17LinearCombinationISJ_Li1EffLNS1S_9ScaleType4KindE0ELNS_15FloatRoundStyleE2ESJ_EENS1_15EpilogueDefaultEEEEEvvEEEEvNT_6ParamsE)
        .other          _ZN7cutlass13device_kernelINS_4gemm6kernel13GemmUniversalIN4cute5tupleIJiiiiEEENS1_10collective13CollectiveMmaINS1_39MainloopSm90TmaGmmaRmemAWarpSpecializedILi5ENS5_IJNS4_1CILi1EEESB_SB_EEENS1_32KernelTmaWarpSpecializedPingpongEEENS5_IJNSA_ILi64EEENSA_ILi256EEENSA_ILi128EEEEEENS_12float_e5m2_tENS5_IJSB_llEEESJ_NS5_IJlSB_lEEENS4_8TiledMMAINS4_8MMA_AtomIJNS4_4SM904GMMA31MMA_64x256x32_F32E5M2E5M2_RS_TNILNSP_7ScaleInE1ELSR_1EEEEEENS4_6LayoutISC_NS5_IJNSA_ILi0EEESV_SV_EEEEENS5_IJNS4_10UnderscoreESY_SY_EEEEENS4_13SM90_TMA_LOADENS4_14ComposedLayoutINS4_7SwizzleILi2ELi4ELi3EEENS4_18smem_ptr_flag_bitsILi8EEENSU_INS5_IJSF_NSA_ILi8EEEEEENS5_IJSB_SF_EEEEEEENS4_9Copy_AtomIJNS4_39AutoVectorizingCopyWithAssumedAlignmentILi128EEESJ_EEENS4_8identityES11_NS12_INS13_ILi3ELi4ELi3EEES16_NSU_INS5_IJS17_SH_EEENS5_IJSH_SB_EEEEEEEvS1G_EENS_8epilogue10collective6detail29Sm90TmaWarpSpecializedAdapterINS1O_15DefaultEpilogueISJ_SL_SL_NS1N_6thread17LinearCombinationISJ_Li1EffLNS1S_9ScaleType4KindE0ELNS_15FloatRoundStyleE2ESJ_EENS1_15EpilogueDefaultEEEEEvvEEEEvNT_6ParamsE,@"STO_CUDA_ENTRY STV_DEFAULT"
_ZN7cutlass13device_kernelINS_4gemm6kernel13GemmUniversalIN4cute5tupleIJiiiiEEENS1_10collective13CollectiveMmaINS1_39MainloopSm90TmaGmmaRmemAWarpSpecializedILi5ENS5_IJNS4_1CILi1EEESB_SB_EEENS1_32KernelTmaWarpSpecializedPingpongEEENS5_IJNSA_ILi64EEENSA_ILi256EEENSA_ILi128EEEEEENS_12float_e5m2_tENS5_IJSB_llEEESJ_NS5_IJlSB_lEEENS4_8TiledMMAINS4_8MMA_AtomIJNS4_4SM904GMMA31MMA_64x256x32_F32E5M2E5M2_RS_TNILNSP_7ScaleInE1ELSR_1EEEEEENS4_6LayoutISC_NS5_IJNSA_ILi0EEESV_SV_EEEEENS5_IJNS4_10UnderscoreESY_SY_EEEEENS4_13SM90_TMA_LOADENS4_14ComposedLayoutINS4_7SwizzleILi2ELi4ELi3EEENS4_18smem_ptr_flag_bitsILi8EEENSU_INS5_IJSF_NSA_ILi8EEEEEENS5_IJSB_SF_EEEEEEENS4_9Copy_AtomIJNS4_39AutoVectorizingCopyWithAssumedAlignmentILi128EEESJ_EEENS4_8identityES11_NS12_INS13_ILi3ELi4ELi3EEES16_NSU_INS5_IJS17_SH_EEENS5_IJSH_SB_EEEEEEEvS1G_EENS_8epilogue10collective6detail29Sm90TmaWarpSpecializedAdapterINS1O_15DefaultEpilogueISJ_SL_SL_NS1N_6thread17LinearCombinationISJ_Li1EffLNS1S_9ScaleType4KindE0ELNS_15FloatRoundStyleE2ESJ_EENS1_15EpilogueDefaultEEEEEvvEEEEvNT_6ParamsE:
[----:B------:R-:W0:Y:S01]  /*0000*/  LDC R1, c[0x0][0x28] ;  /* 0x00000a00ff017b82 */ /* 0x000e220000000800 */
[----:B------:R-:W1:Y:S01]  /*0010*/  S2R R0, SR_TID.X ;  /* 0x0000000000007919 */ /* 0x000e620000002100 */
[----:B------:R-:W-:Y:S01]  /*0020*/  ELECT P0, URZ, PT ;  /* 0x00000000003f782f */ /* 0x000fe20003800000 */
[----:B------:R-:W-:Y:S01]  /*0030*/  BSSY B0, `(.L_x_0) ;  /* 0x0000014000007945 */ /* 0x000fe20003800000 */
[----:B-1----:R-:W-:-:S05]  /*0040*/  SHF.R.U32.HI R2, RZ, 0x5, R0 ;  /* 0x00000005ff027819 */ /* 0x002fca0000011600 */
[----:B------:R-:W1:Y:S02]  /*0050*/  SHFL.IDX PT, R3, R2, RZ, 0x1f ;  /* 0x00001fff02037589 */ /* 0x000e6400000e0000 */
[----:B-1----:R-:W-:Y:S02]  /*0060*/  R2UR UR4, R3 ;  /* 0x00000000030472ca */ /* 0x002fe400000e0000 */
[----:B------:R-:W-:-:S05]  /*0070*/  SHF.R.U32.HI R3, RZ, 0x7, R0 ;  /* 0x00000007ff037819 */ /* 0x000fca0000011600 */
[----:B------:R1:W2:Y:S06]  /*0080*/  SHFL.IDX PT, R4, R3, RZ, 0x1f ;  /* 0x00001fff03047589 */ /* 0x0002ac00000e0000 */
[----:B------:R-:W-:Y:S02]  /*0090*/  USHF.R.S32.HI UR5, URZ, 0x1f, UR4 ;  /* 0x0000001f3f057899 */ /* 0x000fe40008011404 */
[----:B------:R-:W-:Y:S02]  /*00a0*/  ISETP.NE.OR P0, PT, RZ, UR4, !P0 ;  /* 0x00000004ff007c0c */ /* 0x000fe4000c705670 */
[----:B------:R-:W-:-:S04]  /*00b0*/  ULEA.HI UR5, UR5, UR4, URZ, 0x2 ;  /* 0x0000000405057291 */ /* 0x000fc8000f8f103f */
[----:B------:R-:W-:-:S04]  /*00c0*/  ULOP3.LUT UR5, UR5, 0xfffffffc, URZ, 0xc0, !UPT ;  /* 0xfffffffc05057892 */ /* 0x000fc8000f8ec03f */
[----:B------:R-:W-:-:S03]  /*00d0*/  UIADD3 UR4, UR4, -UR5, URZ ;  /* 0x8000000504047290 */ /* 0x000fc6000fffe03f */
[----:B01----:R-:W-:Y:S09]  /*00e0*/  @P0 BRA `(.L_x_1) ;  /* 0x0000000000200947 */ /* 0x003ff20003800000 */
[----:B------:R-:W-:Y:S02]  /*00f0*/  ULDC.64 UR6, c[0x0][0x198] ;  /* 0x0000660000067ab9 */ /* 0x000fe40000000a00 */
[----:B------:R-:W-:Y:S02]  /*0100*/  UIADD3 UR8, UP0, UR6, 0xf0, URZ ;  /* 0x000000f006087890 */ /* 0x000fe4000ff1e03f */
[----:B------:R-:W-:Y:S02]  /*0110*/  UIADD3 UR6, UP1, UR6, 0x1f0, URZ ;  /* 0x000001f006067890 */ /* 0x000fe4000ff3e03f */
[----:B------:R-:W-:Y:S02]  /*0120*/  UIADD3.X UR9, URZ, UR7, URZ, UP0, !UPT ;  /* 0x000000073f097290 */ /* 0x000fe400087fe43f */
[----:B------:R-:W-:-:S07]  /*0130*/  UIADD3.X UR7, URZ, UR7, URZ, UP1, !UPT ;  /* 0x000000073f077290 */ /* 0x000fce0008ffe43f */
[----:B------:R0:W-:Y:S02]  /*0140*/  UTMACCTL.PF [UR8] ;  /* 0x00000000080079b9 */ /* 0x0001e40008040000 */
[----:B------:R0:W-:Y:S02]  /*0150*/  UTMACCTL.PF [UR6] ;  /* 0x00000000060079b9 */ /* 0x0001e40008040000 */
[----:B0-----:R-:W-:Y:S01]  /*0160*/  NOP ;  /* 0x0000000000007918 */ /* 0x001fe20000000000 */
.L_x_1:
[----:B------:R-:W-:Y:S05]  /*0170*/  BSYNC B0 ;  /* 0x0000000000007941 */ /* 0x000fea0003800000 */
.L_x_0:
[----:B------:R-:W0:Y:S01]  /*0180*/  SHFL.IDX PT, R5, R2, RZ, 0x1f ;  /* 0x00001fff02057589 */ /* 0x000e2200000e0000 */
[----:B--2---:R-:W-:Y:S01]  /*0190*/  R2UR UR13, R4 ;  /* 0x00000000040d72ca */ /* 0x004fe200000e0000 */
[----:B------:R-:W-:-:S04]  /*01a0*/  UISETP.NE.AND UP0, UPT, UR4, 0x3, UPT ;  /* 0x000000030400788c */ /* 0x000fc8000bf05270 */
[----:B------:R-:W-:-:S08]  /*01b0*/  UISETP.EQ.OR UP0, UPT, UR4, URZ, !UP0 ;  /* 0x0000003f0400728c */ /* 0x000fd0000c702670 */
[----:B------:R-:W-:Y:S02]  /*01c0*/  UIADD3 UR12, UR13, -0x1, URZ ;  /* 0xffffffff0d0c7890 */ /* 0x000fe4000fffe03f */
[----:B------:R-:W-:Y:S02]  /*01d0*/  UISETP.EQ.AND UP0, UPT, UR13, URZ, UP0 ;  /* 0x0000003f0d00728c */ /* 0x000fe40008702270 */
[----:B------:R-:W-:Y:S02]  /*01e0*/  UISETP.GE.U32.AND UP1, UPT, UR12, 0x2, UPT ;  /* 0x000000020c00788c */ /* 0x000fe4000bf26070 */
[----:B------:R-:W-:Y:S01]  /*01f0*/  USEL UR37, URZ, 0x1, !UP0 ;  /* 0x000000013f257887 */ /* 0x000fe2000c000000 */
[----:B0-----:R-:W-:-:S03]  /*0200*/  ISETP.NE.AND P0, PT, R5, RZ, PT ;  /* 0x000000ff0500720c */ /* 0x001fc60003f05270 */
[----:B------:R-:W-:-:S10]  /*0210*/  USEL UR37, UR37, 0x2, UP1 ;  /* 0x0000000225257887 */ /* 0x000fd40008800000 */
[----:B------:R-:W-:Y:S05]  /*0220*/  @P0 BRA `(.L_x_2) ;  /* 0x0000000000600947 */ /* 0x000fea0003800000 */
[----:B------:R-:W0:Y:S01]  /*0230*/  S2UR UR6, SR_CgaCtaId ;  /* 0x00000000000679c3 */ /* 0x000e220000008800 */
[----:B------:R-:W-:Y:S01]  /*0240*/  UMOV UR5, 0x400 ;  /* 0x0000040000057882 */ /* 0x000fe20000000000 */
[----:B------:R-:W-:Y:S01]  /*0250*/  UMOV UR7, 0x1 ;  /* 0x0000000100077882 */ /* 0x000fe20000000000 */
[----:B------:R-:W-:Y:S01]  /*0260*/  UMOV UR8, 0x80 ;  /* 0x0000008000087882 */ /* 0x000fe20000000000 */
[----:B------:R-:W-:Y:S01]  /*0270*/  ELECT P0, URZ, PT ;  /* 0x00000000003f782f */ /* 0x000fe20003800000 */
[----:B------:R-:W-:-:S04]  /*0280*/  UIADD3 UR8, -UR8, 0x100000, URZ ;  /* 0x0010000008087890 */ /* 0x000fc8000fffe13f */
[----:B------:R-:W-:Y:S02]  /*0290*/  USHF.L.U32 UR9, UR8, 0xb, URZ ;  /* 0x0000000b08097899 */ /* 0x000fe4000800063f */
[----:B------:R-:W-:Y:S02]  /*02a0*/  USHF.L.U32 UR8, UR8, 0x1, URZ ;  /* 0x0000000108087899 */ /* 0x000fe4000800063f */
[----:B0-----:R-:W-:Y:S02]  /*02b0*/  ULEA UR5, UR6, UR5, 0x18 ;  /* 0x0000000506057291 */ /* 0x001fe4000f8ec03f */
[----:B------:R-:W-:-:S04]  /*02c0*/  UIADD3 UR6, -UR7, 0x100000, URZ ;  /* 0x0010000007067890 */ /* 0x000fc8000fffe13f */
[----:B------:R-:W-:Y:S02]  /*02d0*/  USHF.L.U32 UR7, UR6, 0xb, URZ ;  /* 0x0000000b06077899 */ /* 0x000fe4000800063f */
[----:B------:R-:W-:Y:S01]  /*02e0*/  USHF.L.U32 UR6, UR6, 0x1, URZ ;  /* 0x0000000106067899 */ /* 0x000fe2000800063f */
[----:B------:R-:W0:Y:S11]  /*02f0*/  FENCE.VIEW.ASYNC.S ;  /* 0x00000000000073c6 */ /* 0x000e360000000000 */
[----:B0-----:R0:W1:Y:S01]  /*0300*/  SYNCS.EXCH.64 URZ, [UR5], UR6 ;  /* 0x00000006053f75b2 */ /* 0x0010620008000100 */
[----:B------:R0:W2:Y:S01]  /*0310*/  SYNCS.EXCH.64 URZ, [UR5+0x28], UR8 ;  /* 0x00002808053f75b2 */ /* 0x0000a20008000100 */
[----:B------:R0:W3:Y:S01]  /*0320*/  SYNCS.EXCH.64 URZ, [UR5+0x8], UR6 ;  /* 0x00000806053f75b2 */ /* 0x0000e20008000100 */
[----:B------:R0:W4:Y:S01]  /*0330*/  SYNCS.EXCH.64 URZ, [UR5+0x30], UR8 ;  /* 0x00003008053f75b2 */ /* 0x0001220008000100 */
[----:B------:R0:W0:Y:S01]  /*0340*/  SYNCS.EXCH.64 URZ, [UR5+0x10], UR6 ;  /* 0x00001006053f75b2 */ /* 0x0000220008000100 */
[----:B------:R0:W0:Y:S01]  /*0350*/  SYNCS.EXCH.64 URZ, [UR5+0x38], UR8 ;  /* 0x00003808053f75b2 */ /* 0x0000220008000100 */
[----:B------:R0:W0:Y:S01]  /*0360*/  SYNCS.EXCH.64 URZ, [UR5+0x18], UR6 ;  /* 0x00001806053f75b2 */ /* 0x0000220008000100 */
[----:B------:R0:W0:Y:S01]  /*0370*/  SYNCS.EXCH.64 URZ, [UR5+0x40], UR8 ;  /* 0x00004008053f75b2 */ /* 0x0000220008000100 */
[----:B------:R0:W0:Y:S01]  /*0380*/  SYNCS.EXCH.64 URZ, [UR5+0x20], UR6 ;  /* 0x00002006053f75b2 */ /* 0x0000220008000100 */
[----:B------:R0:W0:Y:S01]  /*0390*/  SYNCS.EXCH.64 URZ, [UR5+0x48], UR8 ;  /* 0x00004808053f75b2 */ /* 0x0000220008000100 */
[----:B------:R-:W-:Y:S01]  /*03a0*/  NOP ;  /* 0x0000000000007918 */ /* 0x000fe20000000000 */
.L_x_2:
[----:B------:R-:W5:Y:S01]  /*03b0*/  SHFL.IDX PT, R5, R2, RZ, 0x1f ;  /* 0x00001fff02057589 */ /* 0x000f6200000e0000 */
[----:B------:R-:W-:Y:S01]  /*03c0*/  ELECT P0, URZ, PT ;  /* 0x00000000003f782f */ /* 0x000fe20003800000 */
[----:B------:R-:W-:Y:S01]  /*03d0*/  NOP ;  /* 0x0000000000007918 */ /* 0x000fe20000000000 */
[----:B------:R-:W-:Y:S01]  /*03e0*/  ELECT P1, URZ, PT ;  /* 0x00000000003f782f */ /* 0x000fe20003820000 */
[----:B------:R-:W1:Y:S01]  /*03f0*/  SHFL.IDX PT, R4, R2, RZ, 0x1f ;  /* 0x00001fff02047589 */ /* 0x000e6200000e0000 */
[----:B0-----:R-:W-:Y:S01]  /*0400*/  UMOV UR6, 0x20 ;  /* 0x0000002000067882 */ /* 0x001fe20000000000 */
[----:B------:R-:W-:Y:S01]  /*0410*/  UMOV UR9, 0x80 ;  /* 0x0000008000097882 */ /* 0x000fe20000000000 */
[----:B------:R-:W-:Y:S01]  /*0420*/  NOP ;  /* 0x0000000000007918 */ /* 0x000fe20000000000 */
[----:B------:R0:W2:Y:S01]  /*0430*/  SHFL.IDX PT, R2, R3, RZ, 0x1f ;  /* 0x00001fff03027589 */ /* 0x0000a200000e0000 */
[----:B------:R-:W-:Y:S01]  /*0440*/  ULDC.64 UR52, c[0x0][0x208] ;  /* 0x0000820000347ab9 */ /* 0x000fe20000000a00 */
[----:B0-----:R-:W-:-:S04]  /*0450*/  SHF.R.S32.HI R3, RZ, 0x1f, R0 ;  /* 0x0000001fff037819 */ /* 0x001fc80000011400 */
[----:B------:R-:W-:Y:S02]  /*0460*/  LEA.HI R3, R3, R0, RZ, 0x7 ;  /* 0x0000000003037211 */ /* 0x000fe400078f38ff */
[----:B-----5:R-:W-:Y:S02]  /*0470*/  ISETP.NE.OR P0, PT, R5, RZ, !P0 ;  /* 0x000000ff0500720c */ /* 0x020fe40004705670 */
[----:B------:R-:W-:Y:S02]  /*0480*/  LOP3.LUT R3, R3, 0xffffff80, RZ, 0xc0, !PT ;  /* 0xffffff8003037812 */ /* 0x000fe400078ec0ff */
[----:B-1----:R-:W-:-:S03]  /*0490*/  ISETP.NE.OR P1, PT, R4, RZ, !P1 ;  /* 0x000000ff0400720c */ /* 0x002fc60004f25670 */
[----:B------:R-:W-:-:S06]  /*04a0*/  IMAD.IADD R23, R0, 0x1, -R3 ;  /* 0x0000000100177824 */ /* 0x000fcc00078e0a03 */
[----:B------:R-:W-:-:S04]  /*04b0*/  VOTEU.ALL UP0, P0 ;  /* 0x00000000003f7886 */ /* 0x000fc80000000000 */
[----:B------:R-:W-:Y:S01]  /*04c0*/  VOTEU.ALL UP1, P1 ;  /* 0x00000000003f7886 */ /* 0x000fe20000820000 */
[----:B------:R-:W0:Y:S01]  /*04d0*/  @!UP0 S2UR UR8, SR_CgaCtaId ;  /* 0x00000000000889c3 */ /* 0x000e220000008800 */
[----:B------:R-:W-:Y:S01]  /*04e0*/  @!UP0 UMOV UR5, 0x400 ;  /* 0x0000040000058882 */ /* 0x000fe20000000000 */
[----:B------:R-:W-:-:S04]  /*04f0*/  @!UP0 UIADD3 UR6, -UR6, 0x100000, URZ ;  /* 0x0010000006068890 */ /* 0x000fc8000fffe13f */
[----:B------:R-:W-:Y:S02]  /*0500*/  @!UP0 USHF.L.U32 UR7, UR6, 0xb, URZ ;  /* 0x0000000b06078899 */ /* 0x000fe4000800063f */
[----:B------:R-:W-:Y:S01]  /*0510*/  @!UP0 USHF.L.U32 UR6, UR6, 0x1, URZ ;  /* 0x0000000106068899 */ /* 0x000fe2000800063f */
[----:B------:R-:W-:Y:S01]  /*0520*/  @!UP1 UMOV UR10, 0x400 ;  /* 0x00000400000a9882 */ /* 0x000fe20000000000 */
[----:B------:R-:W-:Y:S01]  /*0530*/  VOTEU.ALL UP2, P1 ;  /* 0x00000000003f7886 */ /* 0x000fe20000840000 */
[----:B------:R-:W-:Y:S01]  /*0540*/  VOTEU.ALL UP3, P1 ;  /* 0x00000000003f7886 */ /* 0x000fe20000860000 */
[----:B------:R-:W-:Y:S01]  /*0550*/  VOTEU.ALL UP4, P1 ;  /* 0x00000000003f7886 */ /* 0x000fe20000880000 */
[----:B------:R-:W1:Y:S01]  /*0560*/  @!UP1 S2UR UR11, SR_CgaCtaId ;  /* 0x00000000000b99c3 */ /* 0x000e620000008800 */
[----:B------:R-:W-:Y:S01]  /*0570*/  VOTEU.ALL UP5, P1 ;  /* 0x00000000003f7886 */ /* 0x000fe200008a0000 */
[----:B------:R-:W-:Y:S01]  /*0580*/  ISETP.NE.AND P1, PT, RZ, UR13, PT ;  /* 0x0000000dff007c0c */ /* 0x000fe2000bf25270 */
[----:B0-----:R-:W-:-:S02]  /*0590*/  @!UP0 ULEA UR5, UR8, UR5, 0x18 ;  /* 0x0000000508058291 */ /* 0x001fc4000f8ec03f */
[----:B------:R-:W-:-:S04]  /*05a0*/  @!UP1 UIADD3 UR8, -UR9, 0x100000, URZ ;  /* 0x0010000009089890 */ /* 0x000fc8000fffe13f */
[----:B------:R-:W-:Y:S02]  /*05b0*/  @!UP1 USHF.L.U32 UR9, UR8, 0xb, URZ ;  /* 0x0000000b08099899 */ /* 0x000fe4000800063f */
[----:B------:R-:W-:Y:S01]  /*05c0*/  @!UP1 USHF.L.U32 UR8, UR8, 0x1, URZ ;  /* 0x0000000108089899 */ /* 0x000fe2000800063f */
[----:B------:R-:W-:Y:S01]  /*05d0*/  VOTEU.ALL UP0, P0 ;  /* 0x00000000003f7886 */ /* 0x000fe20000000000 */
[----:B-1----:R-:W-:Y:S01]  /*05e0*/  @!UP1 ULEA UR10, UR11, UR10, 0x18 ;  /* 0x0000000a0b0a9291 */ /* 0x002fe2000f8ec03f */
[----:B------:R-:W-:Y:S01]  /*05f0*/  VOTEU.ALL UP1, P0 ;  /* 0x00000000003f7886 */ /* 0x000fe20000020000 */
[----:B------:R-:W0:Y:S02]  /*0600*/  FENCE.VIEW.ASYNC.S ;  /* 0x00000000000073c6 */ /* 0x000e240000000000 */
[----:B0-----:R-:W3:Y:S02]  /*0610*/  @!UP0 SYNCS.EXCH.64 URZ, [UR5+0x80], UR6 ;  /* 0x00008006053f85b2 */ /* 0x001ee40008000100 */
[----:B------:R0:W3:Y:S01]  /*0620*/  @!UP1 SYNCS.EXCH.64 URZ, [UR5+0x88], UR6 ;  /* 0x00008806053f95b2 */ /* 0x0000e20008000100 */
[----:B------:R-:W-:Y:S01]  /*0630*/  NOP ;  /* 0x0000000000007918 */ /* 0x000fe20000000000 */
[----:B0-----:R-:W-:Y:S01]  /*0640*/  ULDC.64 UR6, c[0x0][0x598] ;  /* 0x0001660000067ab9 */ /* 0x001fe20000000a00 */
[----:B--2---:R-:W-:-:S02]  /*0650*/  R2UR UR5, R2 ;  /* 0x00000000020572ca */ /* 0x004fc400000e0000 */
[----:B------:R-:W-:Y:S01]  /*0660*/  ISETP.NE.U32.AND P0, PT, RZ, UR6, PT ;  /* 0x00000006ff007c0c */ /* 0x000fe2000bf05070 */
[----:B------:R0:W3:Y:S03]  /*0670*/  @!UP2 SYNCS.EXCH.64 URZ, [UR10+0x60], UR8 ;  /* 0x000060080a3fa5b2 */ /* 0x0000e60008000100 */
[----:B------:R-:W-:Y:S01]  /*0680*/  ISETP.NE.AND.EX P0, PT, RZ, UR7, PT, P0 ;  /* 0x00000007ff007c0c */ /* 0x000fe2000bf05300 */
[----:B------:R0:W3:Y:S01]  /*0690*/  @!UP3 SYNCS.EXCH.64 URZ, [UR10+0x68], UR8 ;  /* 0x000068080a3fb5b2 */ /* 0x0000e20008000100 */
[----:B------:R0:W3:Y:S01]  /*06a0*/  @!UP4 SYNCS.EXCH.64 URZ, [UR10+0x70], UR8 ;  /* 0x000070080a3fc5b2 */ /* 0x0000e20008000100 */
[----:B------:R0:W3:Y:S01]  /*06b0*/  @!UP5 SYNCS.EXCH.64 URZ, [UR10+0x78], UR8 ;  /* 0x000078080a3fd5b2 */ /* 0x0000e20008000100 */
[----:B------:R-:W-:Y:S01]  /*06c0*/  NOP ;  /* 0x0000000000007918 */ /* 0x000fe20000000000 */
[----:B---34-:R-:W-:Y:S08]  /*06d0*/  BAR.SYNC.DEFER_BLOCKING 0x0 ;  /* 0x0000000000007b1d */ /* 0x018ff00000010000 */
[----:B0-----:R-:W-:Y:S05]  /*06e0*/  @!P0 BRA `(.L_x_3) ;  /* 0x00000000001c8947 */ /* 0x001fea0003800000 */
[----:B------:R-:W0:Y:S02]  /*06f0*/  LDC.64 R2, c[0x0][0x598] ;  /* 0x00016600ff027b82 */ /* 0x000e240000000a00 */
[----:B0-----:R-:W2:Y:S02]  /*0700*/  LDG.E.64 R2, desc[UR52][R2.64] ;  /* 0x0000003402027981 */ /* 0x001ea4000c1e1b00 */
[----:B--2---:R-:W-:-:S04]  /*0710*/  ISETP.NE.U32.AND P0, PT, R2, RZ, PT ;  /* 0x000000ff0200720c */ /* 0x004fc80003f05070 */
[----:B------:R-:W-:-:S13]  /*0720*/  ISETP.NE.AND.EX P0, PT, R3, RZ, PT, P0 ;  /* 0x000000ff0300720c */ /* 0x000fda0003f05300 */
[----:B------:R-:W-:Y:S05]  /*0730*/  @!P0 BRA `(.L_x_3) ;  /* 0x0000000000088947 */ /* 0x000fea0003800000 */
[----:B------:R1:W5:Y:S01]  /*0740*/  LD.E R153, desc[UR52][R2.64] ;  /* 0x0000003402997980 */ /* 0x000362000c101900 */
[----:B------:R-:W-:Y:S05]  /*0750*/  BRA `(.L_x_4) ;  /* 0x0000000000247947 */ /* 0x000fea0003800000 */
.L_x_3:
[----:B------:R-:W-:Y:S02]  /*0760*/  ULDC.64 UR6, c[0x0][0x588] ;  /* 0x0001620000067ab9 */ /* 0x000fe40000000a00 */
[----:B------:R-:W-:-:S04]  /*0770*/  ISETP.NE.U32.AND P0, PT, RZ, UR6, PT ;  /* 0x00000006ff007c0c */ /* 0x000fc8000bf05070 */
[----:B------:R-:W-:-:S13]  /*0780*/  ISETP.NE.AND.EX P0, PT, RZ, UR7, PT, P0 ;  /* 0x00000007ff007c0c */ /* 0x000fda000bf05300 */
[----:B------:R-:W-:Y:S05]  /*0790*/  @!P0 BRA `(.L_x_5) ;  /* 0x00000000000c8947 */ /* 0x000fea0003800000 */
[----:B------:R-:W0:Y:S02]  /*07a0*/  LDC.64 R2, c[0x0][0x588] ;  /* 0x00016200ff027b82 */ /* 0x000e240000000a00 */
[----:B0-----:R0:W5:Y:S01]  /*07b0*/  LDG.E R153, desc[UR52][R2.64] ;  /* 0x0000003402997981 */ /* 0x001162000c1e1900 */
[----:B------:R-:W-:Y:S05]  /*07c0*/  BRA `(.L_x_4) ;  /* 0x0000000000087947 */ /* 0x000fea0003800000 */
.L_x_5:
[----:B------:R-:W-:Y:S02]  /*07d0*/  ULDC UR6, c[0x0][0x580] ;  /* 0x0001600000067ab9 */ /* 0x000fe40000000800 */
[----:B------:R-:W-:-:S07]  /*07e0*/  IMAD.U32 R153, RZ, RZ, UR6 ;  /* 0x00000006ff997e24 */ /* 0x000fce000f8e00ff */
.L_x_4:
[----:B------:R-:W-:Y:S02]  /*07f0*/  ULDC.64 UR6, c[0x0][0x5a0] ;  /* 0x0001680000067ab9 */ /* 0x000fe40000000a00 */
[----:B------:R-:W-:-:S04]  /*0800*/  ISETP.NE.U32.AND P0, PT, RZ, UR6, PT ;  /* 0x00000006ff007c0c */ /* 0x000fc8000bf05070 */
[----:B------:R-:W-:-:S13]  /*0810*/  ISETP.NE.AND.EX P0, PT, RZ, UR7, PT, P0 ;  /* 0x00000007ff007c0c */ /* 0x000fda000bf05300 */
[----:B------:R-:W-:Y:S05]  /*0820*/  @!P0 BRA `(.L_x_6) ;  /* 0x00000000001c8947 */ /* 0x000fea0003800000 */
[----:B01----:R-:W0:Y:S02]  /*0830*/  LDC.64 R2, c[0x0][0x5a0] ;  /* 0x00016800ff027b82 */ /* 0x003e240000000a00 */
[----:B0-----:R-:W2:Y:S02]  /*0840*/  LDG.E.64 R2, desc[UR52][R2.64] ;  /* 0x0000003402027981 */ /* 0x001ea4000c1e1b00 */
[----:B--2---:R-:W-:-:S04]  /*0850*/  ISETP.NE.U32.AND P0, PT, R2, RZ, PT ;  /* 0x000000ff0200720c */ /* 0x004fc80003f05070 */
[----:B------:R-:W-:-:S13]  /*0860*/  ISETP.NE.AND.EX P0, PT, R3, RZ, PT, P0 ;  /* 0x000000ff0300720c */ /* 0x000fda0003f05300 */
[----:B------:R-:W-:Y:S05]  /*0870*/  @!P0 BRA `(.L_x_6) ;  /* 0x0000000000088947 */ /* 0x000fea0003800000 */
[----:B------:R3:W5:Y:S01]  /*0880*/  LD.E R152, desc[UR52][R2.64] ;  /* 0x0000003402987980 */ /* 0x000762000c101900 */
[----:B------:R-:W-:Y:S05]  /*0890*/  BRA `(.L_x_7) ;  /* 0x0000000000247947 */ /* 0x000fea0003800000 */
.L_x_6:
[----:B------:R-:W-:Y:S02]  /*08a0*/  ULDC.64 UR6, c[0x0][0x590] ;  /* 0x0001640000067ab9 */ /* 0x000fe40000000a00 */
[----:B------:R-:W-:-:S04]  /*08b0*/  ISETP.NE.U32.AND P0, PT, RZ, UR6, PT ;  /* 0x00000006ff007c0c */ /* 0x000fc8000bf05070 */
[----:B------:R-:W-:-:S13]  /*08c0*/  ISETP.NE.AND.EX P0, PT, RZ, UR7, PT, P0 ;  /* 0x00000007ff007c0c */ /* 0x000fda000bf05300 */
[----:B------:R-:W-:Y:S05]  /*08d0*/  @!P0 BRA `(.L_x_8) ;  /* 0x00000000000c8947 */ /* 0x000fea0003800000 */
[----:B01----:R-:W0:Y:S02]  /*08e0*/  LDC.64 R2, c[0x0][0x590] ;  /* 0x00016400ff027b82 */ /* 0x003e240000000a00 */
[----:B0-----:R2:W5:Y:S01]  /*08f0*/  LDG.E R152, desc[UR52][R2.64] ;  /* 0x0000003402987981 */ /* 0x001562000c1e1900 */
[----:B------:R-:W-:Y:S05]  /*0900*/  BRA `(.L_x_7) ;  /* 0x0000000000087947 */ /* 0x000fea0003800000 */
.L_x_8:
[----:B------:R-:W-:Y:S02]  /*0910*/  ULDC UR6, c[0x0][0x584] ;  /* 0x0001610000067ab9 */ /* 0x000fe40000000800 */
[----:B------:R-:W-:-:S07]  /*0920*/  IMAD.U32 R152, RZ, RZ, UR6 ;  /* 0x00000006ff987e24 */ /* 0x000fce000f8e00ff */
.L_x_7:
[----:B0123--:R-:W0:Y:S01]  /*0930*/  LDC R2, c[0x0][0x65c] ;  /* 0x00019700ff027b82 */ /* 0x00fe220000000800 */
[----:B------:R-:W1:Y:S01]  /*0940*/  S2R R12, SR_CTAID.Y ;  /* 0x00000000000c7919 */ /* 0x000e620000002600 */
[----:B------:R-:W-:Y:S01]  /*0950*/  UISETP.NE.AND UP0, UPT, UR13, 0x2, UPT ;  /* 0x000000020d00788c */ /* 0x000fe2000bf05270 */
[----:B------:R-:W-:Y:S01]  /*0960*/  IMAD.MOV.U32 R5, RZ, RZ, RZ ;  /* 0x000000ffff057224 */ /* 0x000fe200078e00ff */
[----:B------:R-:W-:Y:S01]  /*0970*/  ULDC UR8, c[0x0][0x28c] ;  /* 0x0000a30000087ab9 */ /* 0x000fe20000000800 */
[----:B------:R-:W2:Y:S01]  /*0980*/  S2R R4, SR_CTAID.X ;  /* 0x0000000000047919 */ /* 0x000ea20000002500 */
[----:B------:R-:W-:Y:S02]  /*0990*/  UIADD3 UR8, UR8, 0x7f, URZ ;  /* 0x0000007f08087890 */ /* 0x000fe4000fffe03f */
[----:B------:R-:W-:Y:S01]  /*09a0*/  PLOP3.LUT P0, PT, PT, PT, UP0, 0x80, 0x0 ;  /* 0x000000000000781c */ /* 0x000fe20003f0f008 */
[----:B------:R-:W-:Y:S01]  /*09b0*/  UMOV UR49, URZ ;  /* 0x0000003f00317c82 */ /* 0x000fe20008000000 */
[----:B------:R-:W-:Y:S01]  /*09c0*/  USHF.R.S32.HI UR9, URZ, 0x1f, UR8 ;  /* 0x0000001f3f097899 */ /* 0x000fe20008011408 */
[----:B------:R-:W-:Y:S01]  /*09d0*/  UMOV UR36, URZ ;  /* 0x0000003f00247c82 */ /* 0x000fe20008000000 */
[----:B------:R-:W-:-:S02]  /*09e0*/  ULDC.64 UR10, c[0x0][0x650] ;  /* 0x00019400000a7ab9 */ /* 0x000fc40000000a00 */
[----:B------:R-:W-:-:S04]  /*09f0*/  ULEA.HI UR9, UR9, UR8, URZ, 0x7 ;  /* 0x0000000809097291 */ /* 0x000fc8000f8f383f */
[----:B------:R-:W-:Y:S01]  /*0a00*/  USHF.R.S32.HI UR38, URZ, 0x7, UR9 ;  /* 0x000000073f267899 */ /* 0x000fe20008011409 */
[----:B0-----:R-:W-:-:S04]  /*0a10*/  ISETP.NE.AND P2, PT, R2, 0x1, PT ;  /* 0x000000010200780c */ /* 0x001fc80003f45270 */
[----:B------:R-:W-:-:S09]  /*0a20*/  P2R R3, PR, RZ, 0x4 ;  /* 0x00000004ff037803 */ /* 0x000fd20000000000 */
[----:B------:R-:W2:Y:S01]  /*0a30*/  @P2 LDC R17, c[0x0][0x10] ;  /* 0x00000400ff112b82 */ /* 0x000ea20000000800 */
[----:B-1----:R-:W-:Y:S02]  /*0a40*/  @P2 IMAD.MOV.U32 R6, RZ, RZ, R12 ;  /* 0x000000ffff062224 */ /* 0x002fe400078e000c */
[----:B------:R-:W-:-:S05]  /*0a50*/  @P2 IMAD.MOV.U32 R7, RZ, RZ, RZ ;  /* 0x000000ffff072224 */ /* 0x000fca00078e00ff */
[----:B------:R-:W0:Y:S01]  /*0a60*/  @!P2 LDC R3, c[0x0][0xc] ;  /* 0x00000300ff03ab82 */ /* 0x000e220000000800 */
[----:B------:R-:W-:Y:S01]  /*0a70*/  ULDC UR6, c[0x0][0xc] ;  /* 0x0000030000067ab9 */ /* 0x000fe20000000800 */
[----:B------:R-:W-:Y:S01]  /*0a80*/  ULDC UR7, c[0x0][0x10] ;  /* 0x0000040000077ab9 */ /* 0x000fe20000000800 */
[----:B------:R-:W-:Y:S01]  /*0a90*/  ULDC UR8, c[0x0][0x14] ;  /* 0x0000050000087ab9 */ /* 0x000fe20000000800 */
[----:B------:R-:W-:-:S04]  /*0aa0*/  UIMAD.WIDE.U32 UR6, UR6, UR7, URZ ;  /* 0x00000007060672a5 */ /* 0x000fc8000f8e003f */
[----:B------:R-:W-:Y:S02]  /*0ab0*/  UIMAD.WIDE.U32 UR50, UR6, UR8, URZ ;  /* 0x00000008063272a5 */ /* 0x000fe4000f8e003f */
[----:B------:R-:W-:-:S04]  /*0ac0*/  UIMAD UR39, UR7, UR8, URZ ;  /* 0x00000008072772a4 */ /* 0x000fc8000f8e023f */
[----:B------:R-:W-:Y:S01]  /*0ad0*/  UIADD3 UR39, UR51, UR39, URZ ;  /* 0x0000002733277290 */ /* 0x000fe2000fffe03f */
[----:B--2---:R-:W-:-:S04]  /*0ae0*/  @P2 IMAD.WIDE.U32 R16, R4, R17, R6 ;  /* 0x0000001104102225 */ /* 0x004fc800078e0006 */
[----:B0-----:R-:W-:-:S04]  /*0af0*/  @!P2 IMAD.WIDE.U32 R6, R3, R12, R4 ;  /* 0x0000000c0306a225 */ /* 0x001fc800078e0004 */
[----:B------:R-:W-:Y:S02]  /*0b00*/  @P2 IMAD.MOV.U32 R3, RZ, RZ, RZ ;  /* 0x000000ffff032224 */ /* 0x000fe400078e00ff */
[----:B------:R-:W-:Y:S02]  /*0b10*/  @!P2 IMAD.MOV.U32 R16, RZ, RZ, R6 ;  /* 0x000000ffff10a224 */ /* 0x000fe400078e0006 */
[----:B------:R-:W-:Y:S02]  /*0b20*/  @P2 IMAD.IADD R17, R17, 0x1, R3 ;  /* 0x0000000111112824 */ /* 0x000fe400078e0203 */
[----:B------:R-:W-:Y:S01]  /*0b30*/  @!P2 IMAD.MOV.U32 R17, RZ, RZ, R7 ;  /* 0x000000ffff11a224 */ /* 0x000fe200078e0007 */
[----:B------:R-:W-:Y:S06]  /*0b40*/  @P0 BRA `(.L_x_9) ;  /* 0x0000000000200947 */ /* 0x000fec0003800000 */
[----:B------:R-:W-:Y:S01]  /*0b50*/  UISETP.GE.U32.AND UP0, UPT, UR38, 0x5, UPT ;  /* 0x000000052600788c */ /* 0x000fe2000bf06070 */
[----:B------:R-:W-:Y:S01]  /*0b60*/  IADD3 R16, P0, R16, UR50, RZ ;  /* 0x0000003210107c10 */ /* 0x000fe2000ff1e0ff */
[----:B------:R-:W-:Y:S01]  /*0b70*/  UIMAD.WIDE.U32 UR6, UR38, -0x33333333, URZ ;  /* 0xcccccccd260678a5 */ /* 0x000fe2000f8e003f */
[----:B------:R-:W-:Y:S02]  /*0b80*/  UMOV UR36, URZ ;  /* 0x0000003f00247c82 */ /* 0x000fe40008000000 */
[----:B------:R-:W-:Y:S01]  /*0b90*/  IADD3.X R17, R17, UR39, RZ, P0, !PT ;  /* 0x0000002711117c10 */ /* 0x000fe200087fe4ff */
[----:B------:R-:W-:-:S04]  /*0ba0*/  USHF.R.U32.HI UR6, URZ, 0x2, UR7 ;  /* 0x000000023f067899 */ /* 0x000fc80008011607 */
[----:B------:R-:W-:Y:S02]  /*0bb0*/  UIMAD UR49, UR6, -0x5, UR38 ;  /* 0xfffffffb063178a4 */ /* 0x000fe4000f8e0226 */
[----:B------:R-:W-:-:S12]  /*0bc0*/  @UP0 ULOP3.LUT UR36, UR6, 0x1, URZ, 0xc0, !UPT ;  /* 0x0000000106240892 */ /* 0x000fd8000f8ec03f */
.L_x_9:
[----:B------:R-:W-:Y:S01]  /*0bd0*/  ISETP.GE.U32.AND P0, PT, R16, UR10, PT ;  /* 0x0000000a10007c0c */ /* 0x000fe2000bf06070 */
[----:B------:R-:W-:Y:S01]  /*0be0*/  IMAD.MOV.U32 R22, RZ, RZ, -0x1 ;  /* 0xffffffffff167424 */ /* 0x000fe200078e00ff */
[----:B------:R-:W-:Y:S01]  /*0bf0*/  PRMT R3, RZ, 0x7610, R3 ;  /* 0x00007610ff037816 */ /* 0x000fe20000000003 */
[----:B------:R-:W-:Y:S01]  /*0c00*/  IMAD.MOV.U32 R19, RZ, RZ, -0x1 ;  /* 0xffffffffff137424 */ /* 0x000fe200078e00ff */
[----:B------:R-:W-:Y:S01]  /*0c10*/  ISETP.GE.U32.AND.EX P0, PT, R17, UR11, PT, P0 ;  /* 0x0000000b11007c0c */ /* 0x000fe2000bf06100 */
[----:B------:R-:W-:-:S12]  /*0c20*/  IMAD.MOV.U32 R18, RZ, RZ, -0x1 ;  /* 0xffffffffff127424 */ /* 0x000fd800078e00ff */
[----:B------:R-:W-:Y:S05]  /*0c30*/  @P0 BRA `(.L_x_10) ;  /* 0x0000000400580947 */ /* 0x000fea0003800000 */
[----:B------:R-:W0:Y:S01]  /*0c40*/  LDC.64 R14, c[0x0][0x628] ;  /* 0x00018a00ff0e7b82 */ /* 0x000e220000000a00 */
[----:B------:R-:W-:Y:S02]  /*0c50*/  IMAD.MOV.U32 R6, RZ, RZ, R16 ;  /* 0x000000ffff067224 */ /* 0x000fe400078e0010 */
[----:B------:R-:W-:-:S05]  /*0c60*/  IMAD.MOV.U32 R7, RZ, RZ, R17 ;  /* 0x000000ffff077224 */ /* 0x000fca00078e0011 */
[----:B------:R-:W1:Y:S08]  /*0c70*/  LDC R18, c[0x0][0x630] ;  /* 0x00018c00ff127b82 */ /* 0x000e700000000800 */
[----:B------:R-:W2:Y:S01]  /*0c80*/  LDC.64 R20, c[0x0][0x620] ;  /* 0x00018800ff147b82 */ /* 0x000ea20000000a00 */
[----:B0-----:R-:W-:-:S04]  /*0c90*/  ISETP.NE.U32.AND P0, PT, R14, RZ, PT ;  /* 0x000000ff0e00720c */ /* 0x001fc80003f05070 */
[----:B------:R-:W-:-:S13]  /*0ca0*/  ISETP.NE.AND.EX P0, PT, R15, RZ, PT, P0 ;  /* 0x000000ff0f00720c */ /* 0x000fda0003f05300 */
[----:B-12---:R-:W-:Y:S05]  /*0cb0*/  @!P0 BRA `(.L_x_11) ;  /* 0x0000000000288947 */ /* 0x006fea0003800000 */
[----:B------:R-:W0:Y:S02]  /*0cc0*/  LDC R3, c[0x0][0x634] ;  /* 0x00018d00ff037b82 */ /* 0x000e240000000800 */
[----:B0-----:R-:W-:-:S05]  /*0cd0*/  IADD3 R3, P0, R16, R3, RZ ;  /* 0x0000000310037210 */ /* 0x001fca0007f1e0ff */
[----:B------:R-:W-:-:S04]  /*0ce0*/  IMAD.X R13, RZ, RZ, R17, P0 ;  /* 0x000000ffff0d7224 */ /* 0x000fc800000e0611 */
[----:B------:R-:W-:-:S04]  /*0cf0*/  IMAD.WIDE.U32 R6, R13, R14, RZ ;  /* 0x0000000e0d067225 */ /* 0x000fc800078e00ff */
[----:B------:R-:W-:-:S04]  /*0d00*/  IMAD.WIDE.U32 R8, P0, R3, R15, R6 ;  /* 0x0000000f03087225 */ /* 0x000fc80007800006 */
[----:B------:R-:W-:-:S04]  /*0d10*/  IMAD.WIDE.U32 R6, R3, R14, RZ ;  /* 0x0000000e03067225 */ /* 0x000fc800078e00ff */
[----:B------:R-:W-:Y:S01]  /*0d20*/  IMAD.X R11, RZ, RZ, RZ, P0 ;  /* 0x000000ffff0b7224 */ /* 0x000fe200000e06ff */
[----:B------:R-:W-:Y:S01]  /*0d30*/  IADD3 RZ, P0, R7, R8, RZ ;  /* 0x0000000807ff7210 */ /* 0x000fe20007f1e0ff */
[----:B------:R-:W-:-:S04]  /*0d40*/  IMAD.MOV.U32 R10, RZ, RZ, R9 ;  /* 0x000000ffff0a7224 */ /* 0x000fc800078e0009 */
[----:B------:R-:W-:-:S08]  /*0d50*/  IMAD.WIDE.U32.X R6, R13, R15, R10, P0 ;  /* 0x0000000f0d067225 */ /* 0x000fd000000e040a */
.L_x_11:
[-CC-:B------:R-:W-:Y:S01]  /*0d60*/  SHF.R.U64 R28, R6, R18.reuse, R7.reuse ;  /* 0x00000012061c7219 */ /* 0x180fe20000001207 */
[----:B------:R-:W0:Y:S01]  /*0d70*/  LDC R10, c[0x0][0x618] ;  /* 0x00018600ff0a7b82 */ /* 0x000e220000000800 */
[----:B------:R-:W-:Y:S01]  /*0d80*/  SHF.R.U32.HI R5, RZ, R18, R7 ;  /* 0x00000012ff057219 */ /* 0x000fe20000011607 */
[----:B------:R-:W-:Y:S01]  /*0d90*/  ULDC UR6, c[0x0][0x150] ;  /* 0x0000540000067ab9 */ /* 0x000fe20000000800 */
[----:B------:R-:W-:Y:S02]  /*0da0*/  IADD3 R9, P0, RZ, -R28, RZ ;  /* 0x8000001cff097210 */ /* 0x000fe40007f1e0ff */
[----:B------:R-:W-:-:S03]  /*0db0*/  I2FP.F32.U32 R3, R4 ;  /* 0x0000000400037245 */ /* 0x000fc60000201000 */
[----:B------:R-:W1:Y:S01]  /*0dc0*/  LDC.64 R24, c[0x0][0x640] ;  /* 0x00019000ff187b82 */ /* 0x000e620000000a00 */
[----:B------:R-:W-:Y:S02]  /*0dd0*/  IMAD.X R11, RZ, RZ, ~R5, P0 ;  /* 0x000000ffff0b7224 */ /* 0x000fe400000e0e05 */
[----:B------:R-:W-:Y:S01]  /*0de0*/  FMUL R3, R3, UR6 ;  /* 0x0000000603037c20 */ /* 0x000fe20008400000 */
[----:B------:R-:W-:Y:S01]  /*0df0*/  IMAD.WIDE.U32 R6, R9, R20, R16 ;  /* 0x0000001409067225 */ /* 0x000fe200078e0010 */
[----:B------:R-:W-:-:S03]  /*0e00*/  ULDC UR6, c[0x0][0x154] ;  /* 0x0000550000067ab9 */ /* 0x000fc60000000800 */
[----:B------:R-:W-:Y:S01]  /*0e10*/  IMAD R8, R11, R20, RZ ;  /* 0x000000140b087224 */ /* 0x000fe200078e02ff */
[----:B------:R-:W2:Y:S01]  /*0e20*/  LDC R5, c[0x0][0x144] ;  /* 0x00005100ff057b82 */ /* 0x000ea20000000800 */
[----:B------:R-:W3:Y:S02]  /*0e30*/  F2I.U32.TRUNC.NTZ R3, R3 ;  /* 0x0000000300037305 */ /* 0x000ee4000020f000 */
[----:B------:R-:W-:-:S04]  /*0e40*/  IMAD R9, R9, R21, R8 ;  /* 0x0000001509097224 */ /* 0x000fc800078e0208 */
[----:B------:R-:W-:Y:S01]  /*0e50*/  IMAD.IADD R7, R7, 0x1, R9 ;  /* 0x0000000107077824 */ /* 0x000fe200078e0209 */
[----:B------:R-:W4:Y:S01]  /*0e60*/  LDC R18, c[0x0][0x608] ;  /* 0x00018200ff127b82 */ /* 0x000f220000000800 */
[----:B------:R-:W-:-:S03]  /*0e70*/  IMAD.MOV.U32 R9, RZ, RZ, -0x1 ;  /* 0xffffffffff097424 */ /* 0x000fc600078e00ff */
[----:B0-----:R-:W-:Y:S02]  /*0e80*/  SHF.R.U64 R14, R6, R10, R7 ;  /* 0x0000000a060e7219 */ /* 0x001fe40000001207 */
[----:B------:R-:W-:Y:S02]  /*0e90*/  I2FP.F32.U32 R6, R12 ;  /* 0x0000000c00067245 */ /* 0x000fe40000201000 */
[----:B------:R-:W0:Y:S01]  /*0ea0*/  LDC R20, c[0x0][0x658] ;  /* 0x00019600ff147b82 */ /* 0x000e220000000800 */
[----:B-1----:R-:W-:Y:S01]  /*0eb0*/  ISETP.NE.U32.AND P0, PT, R24, RZ, PT ;  /* 0x000000ff1800720c */ /* 0x002fe20003f05070 */
[----:B---3--:R-:W-:Y:S02]  /*0ec0*/  IMAD.MOV R8, RZ, RZ, -R3 ;  /* 0x000000ffff087224 */ /* 0x008fe400078e0a03 */
[----:B------:R-:W-:Y:S01]  /*0ed0*/  FMUL R6, R6, UR6 ;  /* 0x0000000606067c20 */ /* 0x000fe20008400000 */
[----:B------:R-:W-:Y:S02]  /*0ee0*/  SHF.R.U32.HI R7, RZ, R10, R7 ;  /* 0x0000000aff077219 */ /* 0x000fe40000011607 */
[----:B------:R-:W-:Y:S01]  /*0ef0*/  ISETP.NE.AND.EX P0, PT, R25, RZ, PT, P0 ;  /* 0x000000ff1900720c */ /* 0x000fe20003f05300 */
[----:B------:R1:W3:Y:S01]  /*0f00*/  F2I.U32.TRUNC.NTZ R13, R6 ;  /* 0x00000006000d7305 */ /* 0x0002e2000020f000 */
[----:B------:R-:W1:Y:S01]  /*0f10*/  LDC R15, c[0x0][0x148] ;  /* 0x00005200ff0f7b82 */ /* 0x000e620000000800 */
[----:B--2---:R-:W-:-:S07]  /*0f20*/  IMAD R3, R5, R8, R4 ;  /* 0x0000000805037224 */ /* 0x004fce00078e0204 */
[----:B------:R-:W2:Y:S01]  /*0f30*/  LDC R21, c[0x0][0x600] ;  /* 0x00018000ff157b82 */ /* 0x000ea20000000800 */
[-CC-:B----4-:R-:W-:Y:S02]  /*0f40*/  SHF.R.U64 R30, R14, R18.reuse, R7.reuse ;  /* 0x000000120e1e7219 */ /* 0x190fe40000001207 */
[----:B------:R-:W-:Y:S01]  /*0f50*/  SHF.R.U32.HI R5, RZ, R18, R7 ;  /* 0x00000012ff057219 */ /* 0x000fe20000011607 */
[----:B------:R-:W-:-:S04]  /*0f60*/  IMAD.MOV.U32 R7, RZ, RZ, 0x1 ;  /* 0x00000001ff077424 */ /* 0x000fc800078e00ff */
[----:B------:R-:W4:Y:S01]  /*0f70*/  LDC R22, c[0x0][0x648] ;  /* 0x00019200ff167b82 */ /* 0x000f220000000800 */
[-C--:B0-----:R-:W-:Y:S02]  /*0f80*/  SHF.L.U32 R4, R9, R20.reuse, RZ ;  /* 0x0000001409047219 */ /* 0x081fe400000006ff */
[--C-:B------:R-:W-:Y:S02]  /*0f90*/  SHF.R.U64 R18, R30, R20, R5.reuse ;  /* 0x000000141e127219 */ /* 0x100fe40000001205 */
[----:B------:R-:W-:Y:S02]  /*0fa0*/  LOP3.LUT R11, RZ, R4, RZ, 0x33, !PT ;  /* 0x00000004ff0b7212 */ /* 0x000fe400078e33ff */
[-C--:B------:R-:W-:Y:S01]  /*0fb0*/  SHF.R.U32.HI R5, RZ, R20.reuse, R5 ;  /* 0x00000014ff057219 */ /* 0x080fe20000011605 */
[----:B------:R-:W0:Y:S01]  /*0fc0*/  LDC R27, c[0x0][0x638] ;  /* 0x00018e00ff1b7b82 */ /* 0x000e220000000800 */
[----:B------:R-:W-:Y:S01]  /*0fd0*/  SHF.L.U32 R10, R7, R20, RZ ;  /* 0x00000014070a7219 */ /* 0x000fe200000006ff */
[----:B------:R-:W-:-:S06]  /*0fe0*/  IMAD.MOV.U32 R4, RZ, RZ, R18 ;  /* 0x000000ffff047224 */ /* 0x000fcc00078e0012 */
[----:B------:R-:W0:Y:S01]  /*0ff0*/  LDC R26, c[0x0][0x610] ;  /* 0x00018400ff1a7b82 */ /* 0x000e220000000800 */
[----:B-1-3--:R-:W-:Y:S05]  /*1000*/  @!P0 BRA `(.L_x_12) ;  /* 0x0000000000288947 */ /* 0x00afea0003800000 */
[----:B------:R-:W1:Y:S02]  /*1010*/  LDC R9, c[0x0][0x64c] ;  /* 0x00019300ff097b82 */ /* 0x000e640000000800 */
[----:B-1----:R-:W-:-:S05]  /*1020*/  IADD3 R9, P0, R18, R9, RZ ;  /* 0x0000000912097210 */ /* 0x002fca0007f1e0ff */
        /* <DEDUP_REMOVED lines=8> */
.L_x_12:
[----:B----4-:R-:W-:Y:S01]  /*10b0*/  SHF.R.U64 R4, R4, R22, R5 ;  /* 0x0000001604047219 */ /* 0x010fe20000001205 */
[----:B--2---:R-:W-:Y:S01]  /*10c0*/  VIADD R5, R21, 0xffffffff ;  /* 0xffffffff15057836 */ /* 0x004fe20000000000 */
[----:B------:R-:W-:Y:S01]  /*10d0*/  LOP3.LUT R11, R30, R11, RZ, 0xc0, !PT ;  /* 0x0000000b1e0b7212 */ /* 0x000fe200078ec0ff */
[----:B------:R-:W-:Y:S02]  /*10e0*/  IMAD.MOV R13, RZ, RZ, -R13 ;  /* 0x000000ffff0d7224 */ /* 0x000fe400078e0a0d */
[----:B------:R-:W-:Y:S01]  /*10f0*/  IMAD.MOV R6, RZ, RZ, -R4 ;  /* 0x000000ffff067224 */ /* 0x000fe200078e0a04 */
[----:B------:R-:W-:Y:S01]  /*1100*/  LOP3.LUT R5, R14, R5, RZ, 0xc0, !PT ;  /* 0x000000050e057212 */ /* 0x000fe200078ec0ff */
[----:B------:R-:W-:Y:S02]  /*1110*/  IMAD R10, R10, R4, R11 ;  /* 0x000000040a0a7224 */ /* 0x000fe400078e020b */
[----:B------:R-:W-:Y:S02]  /*1120*/  @P2 IMAD R3, R15, R13, R12 ;  /* 0x0000000d0f032224 */ /* 0x000fe400078e020c */
[----:B0-----:R-:W-:-:S02]  /*1130*/  IMAD R4, R6, R27, R18 ;  /* 0x0000001b06047224 */ /* 0x001fc400078e0212 */
[----:B------:R-:W-:Y:S02]  /*1140*/  IMAD R22, R10, R26, R3 ;  /* 0x0000001a0a167224 */ /* 0x000fe400078e0203 */
[----:B------:R-:W-:Y:S02]  /*1150*/  IMAD R5, R4, R21, R5 ;  /* 0x0000001504057224 */ /* 0x000fe400078e0205 */
[----:B------:R-:W-:Y:S02]  /*1160*/  IMAD.MOV.U32 R3, RZ, RZ, 0x1 ;  /* 0x00000001ff037424 */ /* 0x000fe400078e00ff */
[----:B------:R-:W-:Y:S01]  /*1170*/  IMAD.MOV.U32 R18, RZ, RZ, R28 ;  /* 0x000000ffff127224 */ /* 0x000fe200078e001c */
[----:B------:R-:W-:Y:S02]  /*1180*/  SEL R19, R5, R22, !P2 ;  /* 0x0000001605137207 */ /* 0x000fe40005000000 */
[----:B------:R-:W-:-:S07]  /*1190*/  SEL R22, R22, R5, !P2 ;  /* 0x0000000516167207 */ /* 0x000fce0005000000 */
.L_x_10:
[----:B------:R-:W-:Y:S05]  /*11a0*/  @!P1 BRA `(.L_x_13) ;  /* 0x000000bc00009947 */ /* 0x000fea0003800000 */
[----:B------:R-:W-:-:S06]  /*11b0*/  UISETP.GT.U32.AND UP0, UPT, UR12, 0x1, UPT ;  /* 0x000000010c00788c */ /* 0x000fcc000bf04070 */
[----:B------:R-:W-:-:S13]  /*11c0*/  PLOP3.LUT P0, PT, PT, PT, UP0, 0x80, 0x0 ;  /* 0x000000000000781c */ /* 0x000fda0003f0f008 */
[----:B------:R-:W-:Y:S05]  /*11d0*/  @P0 EXIT ;  /* 0x000000000000094d */ /* 0x000fea0003800000 */
.L_x_14:
[----:B------:R-:W-:-:S08]  /*11e0*/  NOP ;  /* 0x0000000000007918 */ /* 0x000fd00000000000 */
[----:B------:R-:W0:Y:S02]  /*11f0*/  USETMAXREG.TRY_ALLOC.CTAPOOL UP0, 0xe8 ;  /* 0x000000e8000079c8 */ /* 0x000e240008000600 */
[----:B0-----:R-:W-:-:S13]  /*1200*/  PLOP3.LUT P0, PT, PT, PT, UP0, 0x80, 0x0 ;  /* 0x000000000000781c */ /* 0x001fda0003f0f008 */
[----:B------:R-:W-:Y:S05]  /*1210*/  @!P0 BRA `(.L_x_14) ;  /* 0xfffffffc00f08947 */ /* 0x000fea000383ffff */
[----:B------:R-:W-:-:S13]  /*1220*/  LOP3.LUT P0, RZ, R3, 0xff, RZ, 0xc0, !PT ;  /* 0x000000ff03ff7812 */ /* 0x000fda000780c0ff */
[----:B------:R-:W-:Y:S05]  /*1230*/  @!P0 EXIT ;  /* 0x000000000000894d */ /* 0x000fea0003800000 */
[----:B------:R-:W-:Y:S01]  /*1240*/  SHF.R.S32.HI R0, RZ, 0x1f, R23 ;  /* 0x0000001fff007819 */ /* 0x000fe20000011417 */
[----:B------:R-:W0:Y:S01]  /*1250*/  S2UR UR4, SR_CgaCtaId ;  /* 0x00000000000479c3 */ /* 0x000e220000008800 */
[----:B------:R-:W-:Y:S01]  /*1260*/  UIADD3 UR5, UR5, -0x1, URZ ;  /* 0xffffffff05057890 */ /* 0x000fe2000fffe03f */
[----:B------:R-:W-:Y:S01]  /*1270*/  IMAD.MOV.U32 R167, RZ, RZ, 0x70 ;  /* 0x00000070ffa77424 */ /* 0x000fe200078e00ff */
[CC--:B------:R-:W-:Y:S01]  /*1280*/  LEA.HI R3, R0.reuse, R23.reuse, RZ, 0x2 ;  /* 0x0000001700037211 */ /* 0x0c0fe200078f10ff */
[----:B------:R-:W-:Y:S01]  /*1290*/  UMOV UR43, 0x400 ;  /* 0x00000400002b7882 */ /* 0x000fe20000000000 */
[----:B------:R-:W-:Y:S02]  /*12a0*/  USHF.L.U32 UR42, UR5, 0x3, URZ ;  /* 0x00000003052a7899 */ /* 0x000fe4000800063f */
[----:B------:R-:W-:Y:S01]  /*12b0*/  LOP3.LUT R166, R3, 0xfffffffc, RZ, 0xc0, !PT ;  /* 0xfffffffc03a67812 */ /* 0x000fe200078ec0ff */
[----:B------:R-:W-:Y:S01]  /*12c0*/  ULDC UR6, c[0x0][0x284] ;  /* 0x0000a10000067ab9 */ /* 0x000fe20000000800 */
[--C-:B------:R-:W-:Y:S01]  /*12d0*/  SHF.R.S32.HI R154, RZ, 0x2, R3.reuse ;  /* 0x00000002ff9a7819 */ /* 0x100fe20000011403 */
[----:B------:R-:W-:Y:S01]  /*12e0*/  UISETP.NE.AND UP0, UPT, UR5, URZ, UPT ;  /* 0x0000003f0500728c */ /* 0x000fe2000bf05270 */
[----:B------:R-:W-:Y:S01]  /*12f0*/  SHF.R.S32.HI R5, RZ, 0x1f, R3 ;  /* 0x0000001fff057819 */ /* 0x000fe20000011403 */
[----:B------:R-:W-:Y:S01]  /*1300*/  IMAD.IADD R166, R23, 0x1, -R166 ;  /* 0x0000000117a67824 */ /* 0x000fe200078e0aa6 */
[----:B------:R-:W-:Y:S01]  /*1310*/  LEA.HI R3, R0, R23, RZ, 0x5 ;  /* 0x0000001700037211 */ /* 0x000fe200078f28ff */
[----:B------:R-:W-:Y:S01]  /*1320*/  ULOP3.LUT UR48, UR42, 0x8, URZ, 0xc0, !UPT ;  /* 0x000000082a307892 */ /* 0x000fe2000f8ec03f */
[----:B------:R-:W-:Y:S01]  /*1330*/  LEA.HI R5, R5, R154, RZ, 0x3 ;  /* 0x0000009a05057211 */ /* 0x000fe200078f18ff */
[----:B------:R-:W-:Y:S01]  /*1340*/  IMAD.SHL.U32 R0, R166, 0x100, RZ ;  /* 0x00000100a6007824 */ /* 0x000fe200078e00ff */
[----:B------:R-:W-:-:S02]  /*1350*/  UIADD3 UR40, UR38, -0x1, URZ ;  /* 0xffffffff26287890 */ /* 0x000fc4000fffe03f */
[----:B------:R-:W-:Y:S01]  /*1360*/  LOP3.LUT R155, R5, 0xfffffff8, RZ, 0xc0, !PT ;  /* 0xfffffff8059b7812 */ /* 0x000fe200078ec0ff */
[----:B------:R-:W-:Y:S01]  /*1370*/  USHF.L.U32 UR41, UR38, 0x1, URZ ;  /* 0x0000000126297899 */ /* 0x000fe2000800063f */
[----:B------:R-:W-:Y:S01]  /*1380*/  SHF.R.S32.HI R5, RZ, 0x5, R3 ;  /* 0x00000005ff057819 */ /* 0x000fe20000011403 */
[----:B------:R-:W-:Y:S01]  /*1390*/  ULOP3.LUT UR45, UR42, 0x8, URZ, 0xc, !UPT ;  /* 0x000000082a2d7892 */ /* 0x000fe2000f8e0c3f */
[----:B------:R-:W-:Y:S01]  /*13a0*/  LOP3.LUT R3, R0, 0x100, RZ, 0xc0, !PT ;  /* 0x0000010000037812 */ /* 0x000fe200078ec0ff */
[----:B------:R-:W-:Y:S01]  /*13b0*/  IMAD.IADD R154, R154, 0x1, -R155 ;  /* 0x000000019a9a7824 */ /* 0x000fe200078e0a9b */
[----:B------:R-:W-:Y:S01]  /*13c0*/  LEA.HI R0, R166, R166, RZ, 0x1 ;  /* 0x000000a6a6007211 */ /* 0x000fe200078f08ff */
[C---:B------:R-:W-:Y:S01]  /*13d0*/  IMAD.SHL.U32 R164, R5.reuse, 0x10, RZ ;  /* 0x0000001005a47824 */ /* 0x040fe200078e00ff */
[----:B------:R-:W-:Y:S01]  /*13e0*/  SHF.R.U32.HI R4, RZ, 0x3, R3 ;  /* 0x00000003ff047819 */ /* 0x000fe20000011603 */
[----:B0-----:R-:W-:Y:S01]  /*13f0*/  ULEA UR43, UR4, UR43, 0x18 ;  /* 0x0000002b042b7291 */ /* 0x001fe2000f8ec03f */
[----:B------:R-:W-:Y:S01]  /*1400*/  LOP3.LUT R6, R5, 0x1, RZ, 0xc0, !PT ;  /* 0x0000000105067812 */ /* 0x000fe200078ec0ff */
[----:B------:R-:W-:Y:S01]  /*1410*/  IMAD.SHL.U32 R0, R0, 0x100, RZ ;  /* 0x0000010000007824 */ /* 0x000fe200078e00ff */
[----:B------:R-:W-:Y:S01]  /*1420*/  LOP3.LUT R3, R3, 0x30, R164, 0xf8, !PT ;  /* 0x0000003003037812 */ /* 0x000fe200078ef8a4 */
[----:B------:R-:W-:Y:S01]  /*1430*/  UIADD3 UR44, UR43, 0x60, URZ ;  /* 0x000000602b2c7890 */ /* 0x000fe2000fffe03f */
[----:B------:R-:W-:Y:S01]  /*1440*/  SHF.R.S32.HI R155, RZ, 0x1f, R154 ;  /* 0x0000001fff9b7819 */ /* 0x000fe2000001149a */
[----:B------:R-:W-:Y:S01]  /*1450*/  USEL UR46, URZ, 0x1, UP0 ;  /* 0x000000013f2e7887 */ /* 0x000fe20008000000 */
[----:B------:R-:W-:Y:S01]  /*1460*/  LOP3.LUT R3, R3, R4, RZ, 0x3c, !PT ;  /* 0x0000000403037212 */ /* 0x000fe200078e3cff */
[----:B------:R-:W-:Y:S01]  /*1470*/  UIADD3 UR47, UR42, UR44, URZ ;  /* 0x0000002c2a2f7290 */ /* 0x000fe2000fffe03f */
[----:B------:R-:W-:Y:S01]  /*1480*/  LOP3.LUT R165, R0, 0xfffffe00, RZ, 0xc0, !PT ;  /* 0xfffffe0000a57812 */ /* 0x000fe200078ec0ff */
[----:B------:R-:W-:Y:S01]  /*1490*/  ULOP3.LUT UR48, UR48, 0x18, URZ, 0x3c, !UPT ;  /* 0x0000001830307892 */ /* 0x000fe2000f8e3c3f */
[----:B------:R-:W-:-:S02]  /*14a0*/  ISETP.NE.U32.AND P0, PT, R6, 0x1, PT ;  /* 0x000000010600780c */ /* 0x000fc40003f05070 */
[--C-:B------:R-:W-:Y:S02]  /*14b0*/  IADD3 R165, R3, R165, R154.reuse ;  /* 0x000000a503a57210 */ /* 0x100fe40007ffe09a */
[--C-:B------:R-:W-:Y:S01]  /*14c0*/  IADD3 R164, -R164, UR6, -R154.reuse ;  /* 0x00000006a4a47c10 */ /* 0x100fe2000fffe99a */
[----:B------:R-:W-:Y:S01]  /*14d0*/  IMAD.WIDE R154, R5, 0x10, R154 ;  /* 0x00000010059a7825 */ /* 0x000fe200078e029a */
[----:B------:R-:W-:-:S07]  /*14e0*/  SEL R167, R167, 0x90, !P0 ;  /* 0x00000090a7a77807 */ /* 0x000fce0004000000 */
.L_x_305:
[----:B------:R-:W-:Y:S02]  /*14f0*/  IMAD.U32 R3, RZ, RZ, UR46 ;  /* 0x0000002eff037e24 */ /* 0x000fe4000f8e00ff */
[----:B------:R-:W-:-:S03]  /*1500*/  IMAD.U32 R168, RZ, RZ, UR44 ;  /* 0x0000002cffa87e24 */ /* 0x000fc6000f8e00ff */
[----:B------:R-:W-:-:S04]  /*1510*/  SHF.L.U32 R3, R3, 0x1f, RZ ;  /* 0x0000001f03037819 */ /* 0x000fc800000006ff */
[----:B------:R-:W0:Y:S02]  /*1520*/  SYNCS.PHASECHK.TRANS64.TRYWAIT P0, [R168+UR42], R3 ;  /* 0x00000003a80075a7 */ /* 0x000e24000800016a */
[----:B01234-:R-:W-:Y:S05]  /*1530*/  @!P0 BRA `(.L_x_15) ;  /* 0x000000c800d88947 */ /* 0x01ffea0003800000 */
.L_x_330:
[----:B------:R-:W-:-:S04]  /*1540*/  UIADD3 UR4, UR43, 0x800, URZ ;  /* 0x000008002b047890 */ /* 0x000fc8000fffe03f */
[----:B------:R-:W-:-:S06]  /*1550*/  ULOP3.LUT UP0, URZ, UR4, 0x1bf, URZ, 0xc0, !UPT ;  /* 0x000001bf043f7892 */ /* 0x000fcc000f80c03f */
[----:B------:R-:W-:-:S13]  /*1560*/  PLOP3.LUT P0, PT, PT, PT, UP0, 0x80, 0x0 ;  /* 0x000000000000781c */ /* 0x000fda0003f0f008 */
[----:B------:R-:W-:Y:S05]  /*1570*/  @!P0 BRA `(.L_x_16) ;  /* 0x0000000000408947 */ /* 0x000fea0003800000 */
[----:B0-----:R-:W-:Y:S01]  /*1580*/  MOV R0, 0x0 ;  /* 0x0000000000007802 */ /* 0x001fe20000000f00 */
[----:B------:R-:W-:Y:S01]  /*1590*/  ULDC.64 UR4, c[0x4][0x70] ;  /* 0x01001c0000047ab9 */ /* 0x000fe20000000a00 */
[----:B------:R-:W-:Y:S01]  /*15a0*/  ULDC.64 UR6, c[0x4][0x8] ;  /* 0x0100020000067ab9 */ /* 0x000fe20000000a00 */
[----:B------:R-:W-:Y:S01]  /*15b0*/  IMAD.U32 R4, RZ, RZ, UR4 ;  /* 0x00000004ff047e24 */ /* 0x000fe2000f8e00ff */
[----:B------:R0:W1:Y:S01]  /*15c0*/  LDC.64 R14, c[0x4][R0] ;  /* 0x01000000000e7b82 */ /* 0x0000620000000a00 */
[----:B------:R-:W-:Y:S01]  /*15d0*/  IMAD.U32 R5, RZ, RZ, UR5 ;  /* 0x00000005ff057e24 */ /* 0x000fe2000f8e00ff */
[----:B------:R-:W-:Y:S01]  /*15e0*/  ULDC.64 UR4, c[0x4][0x78] ;  /* 0x01001e0000047ab9 */ /* 0x000fe20000000a00 */
[----:B------:R-:W-:Y:S02]  /*15f0*/  IMAD.U32 R10, RZ, RZ, UR6 ;  /* 0x00000006ff0a7e24 */ /* 0x000fe4000f8e00ff */
[----:B------:R-:W-:Y:S02]  /*1600*/  IMAD.U32 R6, RZ, RZ, UR4 ;  /* 0x00000004ff067e24 */ /* 0x000fe4000f8e00ff */
[----:B------:R-:W-:-:S02]  /*1610*/  IMAD.U32 R7, RZ, RZ, UR5 ;  /* 0x00000005ff077e24 */ /* 0x000fc4000f8e00ff */
[----:B------:R-:W-:Y:S02]  /*1620*/  IMAD.U32 R11, RZ, RZ, UR7 ;  /* 0x00000007ff0b7e24 */ /* 0x000fe4000f8e00ff */
[----:B------:R-:W-:Y:S02]  /*1630*/  IMAD.MOV.U32 R8, RZ, RZ, 0x70 ;  /* 0x00000070ff087424 */ /* 0x000fe400078e00ff */
[----:B------:R-:W-:Y:S02]  /*1640*/  IMAD.MOV.U32 R12, RZ, RZ, 0x1 ;  /* 0x00000001ff0c7424 */ /* 0x000fe400078e00ff */
[----:B0-----:R-:W-:-:S07]  /*1650*/  IMAD.MOV.U32 R13, RZ, RZ, RZ ;  /* 0x000000ffff0d7224 */ /* 0x001fce00078e00ff */
[----:B------:R-:W-:-:S07]  /*1660*/  LEPC R20, `(.L_x_16) ;  /* 0x000000001014794e */ /* 0x000fce0000000000 */
[----:B-1---5:R-:W-:Y:S05]  /*1670*/  CALL.ABS.NOINC R14 ;  /* 0x000000000e007343 */ /* 0x022fea0003c00000 */
.L_x_16:
[----:B------:R-:W-:-:S04]  /*1680*/  IMAD.U32 R24, RZ, RZ, UR43 ;  /* 0x0000002bff187e24 */ /* 0x000fc8000f8e00ff */
[----:B------:R-:W-:-:S05]  /*1690*/  VIADD R24, R24, 0xa800 ;  /* 0x0000a80018187836 */ /* 0x000fca0000000000 */
[----:B------:R-:W-:-:S13]  /*16a0*/  LOP3.LUT P0, RZ, R24, 0x3ff, RZ, 0xc0, !PT ;  /* 0x000003ff18ff7812 */ /* 0x000fda000780c0ff */
[----:B------:R-:W-:Y:S05]  /*16b0*/  @!P0 BRA `(.L_x_17) ;  /* 0x00000000007c8947 */ /* 0x000fea0003800000 */
[----:B------:R-:W-:Y:S01]  /*16c0*/  MOV R23, 0x0 ;  /* 0x0000000000177802 */ /* 0x000fe20000000f00 */
[----:B------:R-:W-:Y:S01]  /*16d0*/  ULDC.64 UR4, c[0x4][0x70] ;  /* 0x01001c0000047ab9 */ /* 0x000fe20000000a00 */
[----:B------:R-:W-:Y:S01]  /*16e0*/  ULDC.64 UR6, c[0x4][0x78] ;  /* 0x01001e0000067ab9 */ /* 0x000fe20000000a00 */
[----:B------:R-:W-:Y:S01]  /*16f0*/  IMAD.U32 R4, RZ, RZ, UR4 ;  /* 0x00000004ff047e24 */ /* 0x000fe2000f8e00ff */
[----:B------:R1:W2:Y:S01]  /*1700*/  LDC.64 R14, c[0x4][R23] ;  /* 0x01000000170e7b82 */ /* 0x0002a20000000a00 */
        /* <DEDUP_REMOVED lines=8> */
[----:B-1----:R-:W-:-:S07]  /*1790*/  IMAD.MOV.U32 R13, RZ, RZ, RZ ;  /* 0x000000ffff0d7224 */ /* 0x002fce00078e00ff */
[----:B------:R-:W-:-:S07]  /*17a0*/  LEPC R20, `(.L_x_18) ;  /* 0x000000001014794e */ /* 0x000fce0000000000 */
[----:B0-2--5:R-:W-:Y:S05]  /*17b0*/  CALL.ABS.NOINC R14 ;  /* 0x000000000e007343 */ /* 0x025fea0003c00000 */
.L_x_18:
[----:B------:R0:W1:Y:S01]  /*17c0*/  LDC.64 R14, c[0x4][R23] ;  /* 0x01000000170e7b82 */ /* 0x0000620000000a00 */
[----:B------:R-:W-:Y:S01]  /*17d0*/  ULDC.64 UR4, c[0x4][0x70] ;  /* 0x01001c0000047ab9 */ /* 0x000fe20000000a00 */
[----:B------:R-:W-:Y:S01]  /*17e0*/  ULDC.64 UR6, c[0x4][0x10] ;  /* 0x0100040000067ab9 */ /* 0x000fe20000000a00 */
[----:B------:R-:W-:Y:S02]  /*17f0*/  IMAD.U32 R4, RZ, RZ, UR4 ;  /* 0x00000004ff047e24 */ /* 0x000fe4000f8e00ff */
        /* <DEDUP_REMOVED lines=10> */
[----:B-1----:R-:W-:Y:S05]  /*18a0*/  CALL.ABS.NOINC R14 ;  /* 0x000000000e007343 */ /* 0x002fea0003c00000 */
.L_x_17:
[----:B------:R-:W-:-:S06]  /*18b0*/  ULOP3.LUT UR4, UR37, 0x1, URZ, 0xfc, !UPT ;  /* 0x0000000125047892 */ /* 0x000fcc000f8efc3f */
[----:B0-----:R-:W-:Y:S01]  /*18c0*/  IMAD.U32 R0, RZ, RZ, UR4 ;  /* 0x00000004ff007e24 */ /* 0x001fe2000f8e00ff */
[----:B------:R-:W-:-:S04]  /*18d0*/  UMOV UR4, 0xffffffff ;  /* 0xffffffff00047882 */ /* 0x000fc80000000000 */
[----:B------:R-:W-:Y:S01]  /*18e0*/  ISETP.NE.AND P0, PT, R0, 0x3, PT ;  /* 0x000000030000780c */ /* 0x000fe20003f05270 */
[----:B------:R-:W-:-:S12]  /*18f0*/  BRA.DIV UR4, `(.L_x_19) ;  /* 0x000000ca04007947 */ /* 0x000fd8000b800000 */
.L_x_332:
[----:B------:R-:W-:Y:S05]  /*1900*/  @!P0 BRA `(.L_x_20) ;  /* 0x0000000000048947 */ /* 0x000fea0003800000 */
[----:B------:R-:W-:Y:S01]  /*1910*/  BPT.TRAP 0x1 ;  /* 0x000000040000795c */ /* 0x000fe20000300000 */
.L_x_20:
[----:B------:R-:W-:Y:S02]  /*1920*/  IMAD.U32 R3, RZ, RZ, UR49 ;  /* 0x00000031ff037e24 */ /* 0x000fe4000f8e00ff */
[----:B------:R-:W-:-:S03]  /*1930*/  IMAD.U32 R0, RZ, RZ, UR36 ;  /* 0x00000024ff007e24 */ /* 0x000fc6000f8e00ff */
[----:B------:R-:W-:Y:S02]  /*1940*/  LEA R3, R3, UR43, 0x3 ;  /* 0x0000002b03037c11 */ /* 0x000fe4000f8e18ff */
[----:B------:R-:W-:-:S04]  /*1950*/  SHF.L.U32 R0, R0, 0x1f, RZ ;  /* 0x0000001f00007819 */ /* 0x000fc800000006ff */
[----:B------:R0:W1:Y:S01]  /*1960*/  SYNCS.PHASECHK.TRANS64.TRYWAIT P1, [R3+URZ], R0 ;  /* 0x00000000030075a7 */ /* 0x000062000802017f */
[----:B------:R-:W-:Y:S05]  /*1970*/  @!P0 BRA `(.L_x_21) ;  /* 0x0000000000048947 */ /* 0x000fea0003800000 */
[----:B------:R-:W-:Y:S01]  /*1980*/  BPT.TRAP 0x1 ;  /* 0x000000040000795c */ /* 0x000fe20000300000 */
.L_x_21:
[----:B-1----:R-:W-:Y:S05]  /*1990*/  @P1 BRA `(.L_x_22) ;  /* 0x0000000000081947 */ /* 0x002fea0003800000 */
[----:B------:R-:W1:Y:S02]  /*19a0*/  SYNCS.PHASECHK.TRANS64.TRYWAIT P1, [R3+URZ], R0 ;  /* 0x00000000030075a7 */ /* 0x000e64000802017f */
[----:B-1----:R-:W-:Y:S05]  /*19b0*/  @!P1 BRA `(.L_x_23) ;  /* 0x000000c400ec9947 */ /* 0x002fea0003800000 */
.L_x_22:
[----:B------:R-:W-:-:S04]  /*19c0*/  UIADD3 UR4, UR49, 0x1, URZ ;  /* 0x0000000131047890 */ /* 0x000fc8000fffe03f */
[----:B------:R-:W-:Y:S02]  /*19d0*/  UISETP.NE.AND UP0, UPT, UR4, 0x5, UPT ;  /* 0x000000050400788c */ /* 0x000fe4000bf05270 */
[----:B01----:R-:W-:Y:S02]  /*19e0*/  IMAD.U32 R0, RZ, RZ, UR4 ;  /* 0x00000004ff007e24 */ /* 0x003fe4000f8e00ff */
[----:B------:R-:W-:Y:S02]  /*19f0*/  USEL UR4, URZ, 0x1, UP0 ;  /* 0x000000013f047887 */ /* 0x000fe40008000000 */
[----:B------:R-:W-:Y:S02]  /*1a00*/  PLOP3.LUT P1, PT, PT, PT, UP0, 0x80, 0x0 ;  /* 0x000000000000781c */ /* 0x000fe40003f2f008 */
[----:B------:R-:W-:Y:S02]  /*1a10*/  ULOP3.LUT UR4, UR36, UR4, URZ, 0x3c, !UPT ;  /* 0x0000000424047292 */ /* 0x000fe4000f8e3c3f */
[----:B------:R-:W-:-:S04]  /*1a20*/  SEL R0, R0, RZ, P1 ;  /* 0x000000ff00007207 */ /* 0x000fc80000800000 */
[----:B------:R-:W-:Y:S01]  /*1a30*/  IMAD.U32 R169, RZ, RZ, UR4 ;  /* 0x00000004ffa97e24 */ /* 0x000fe2000f8e00ff */
[----:B------:R-:W-:Y:S06]  /*1a40*/  @!P0 BRA `(.L_x_24) ;  /* 0x0000000000048947 */ /* 0x000fec0003800000 */
[----:B------:R-:W-:Y:S01]  /*1a50*/  BPT.TRAP 0x1 ;  /* 0x000000040000795c */ /* 0x000fe20000300000 */
.L_x_24:
[----:B------:R-:W-:Y:S01]  /*1a60*/  IMAD.U32 R6, RZ, RZ, UR49 ;  /* 0x00000031ff067e24 */ /* 0x000fe2000f8e00ff */
[----:B------:R-:W-:Y:S02]  /*1a70*/  LEA R3, R0, UR43, 0x3 ;  /* 0x0000002b00037c11 */ /* 0x000fe4000f8e18ff */
[----:B------:R-:W-:Y:S01]  /*1a80*/  SHF.L.U32 R4, R169, 0x1f, RZ ;  /* 0x0000001fa9047819 */ /* 0x000fe200000006ff */
[----:B------:R-:W-:Y:S01]  /*1a90*/  IMAD R5, R6, 0x2000, R165 ;  /* 0x0000200006057824 */ /* 0x000fe200078e02a5 */
[----:B------:R-:W-:Y:S02]  /*1aa0*/  ISETP.NE.AND P2, PT, RZ, UR40, PT ;  /* 0x00000028ff007c0c */ /* 0x000fe4000bf45270 */
[----:B------:R0:W1:Y:S01]  /*1ab0*/  SYNCS.PHASECHK.TRANS64.TRYWAIT P1, [R3+URZ], R4 ;  /* 0x00000004030075a7 */ /* 0x000062000802017f */
[----:B------:R-:W-:Y:S01]  /*1ac0*/  VIADD R6, R5, UR43 ;  /* 0x0000002b05067c36 */ /* 0x000fe20008000000 */
[----:B------:R0:W2:Y:S09]  /*1ad0*/  LDS.U8 R7, [R5+UR43+0x800] ;  /* 0x0008002b05077984 */ /* 0x0000b20008000000 */
[----:B------:R-:W-:Y:S05]  /*1ae0*/  WARPSYNC.ALL ;  /* 0x0000000000007948 */ /* 0x000fea0003800000 */
[----:B------:R-:W-:Y:S01]  /*1af0*/  IMAD.IADD R6, R167, 0x1, R6 ;  /* 0x00000001a7067824 */ /* 0x000fe200078e0206 */
[----:B------:R-:W2:Y:S04]  /*1b00*/  LDS.U8 R8, [R5+UR43+0x840] ;  /* 0x0008402b05087984 */ /* 0x000ea80008000000 */
[----:B------:R-:W-:Y:S04]  /*1b10*/  LDS.U8 R9, [R5+UR43+0x808] ;  /* 0x0008082b05097984 */ /* 0x000fe80008000000 */
[----:B------:R-:W3:Y:S04]  /*1b20*/  LDS.U8 R12, [R5+UR43+0x848] ;  /* 0x0008482b050c7984 */ /* 0x000ee80008000000 */
[----:B------:R-:W-:Y:S04]  /*1b30*/  LDS.U8 R11, [R5+UR43+0xc00] ;  /* 0x000c002b050b7984 */ /* 0x000fe80008000000 */
[----:B------:R-:W4:Y:S04]  /*1b40*/  LDS.U8 R26, [R5+UR43+0xc40] ;  /* 0x000c402b051a7984 */ /* 0x000f280008000000 */
[----:B------:R-:W-:Y:S04]  /*1b50*/  LDS.U8 R13, [R5+UR43+0xc08] ;  /* 0x000c082b050d7984 */ /* 0x000fe80008000000 */
[----:B------:R-:W0:Y:S04]  /*1b60*/  LDS.U8 R30, [R5+UR43+0xc48] ;  /* 0x000c482b051e7984 */ /* 0x000e280008000000 */
[----:B------:R-:W-:Y:S04]  /*1b70*/  LDS.U8 R15, [R5+UR43+0x1000] ;  /* 0x0010002b050f7984 */ /* 0x000fe80008000000 */
[----:B------:R-:W1:Y:S04]  /*1b80*/  LDS.U8 R36, [R5+UR43+0x1040] ;  /* 0x0010402b05247984 */ /* 0x000e680008000000 */
[----:B------:R-:W-:Y:S04]  /*1b90*/  LDS.U8 R21, [R5+UR43+0x1008] ;  /* 0x0010082b05157984 */ /* 0x000fe80008000000 */
[----:B------:R-:W1:Y:S01]  /*1ba0*/  LDS.U8 R40, [R5+UR43+0x1048] ;  /* 0x0010482b05287984 */ /* 0x000e620008000000 */
[----:B--2---:R-:W-:-:S03]  /*1bb0*/  PRMT R7, R8, 0x7604, R7 ;  /* 0x0000760408077816 */ /* 0x004fc60000000007 */
[----:B------:R-:W-:Y:S04]  /*1bc0*/  LDS.U8 R23, [R5+UR43+0x1400] ;  /* 0x0014002b05177984 */ /* 0x000fe80008000000 */
[----:B------:R-:W2:Y:S01]  /*1bd0*/  LDS.U8 R46, [R5+UR43+0x1440] ;  /* 0x0014402b052e7984 */ /* 0x000ea20008000000 */
[----:B---3--:R-:W-:-:S03]  /*1be0*/  PRMT R9, R12, 0x7604, R9 ;  /* 0x000076040c097816 */ /* 0x008fc60000000009 */
[----:B------:R-:W-:Y:S04]  /*1bf0*/  LDS.U8 R25, [R5+UR43+0x1408] ;  /* 0x0014082b05197984 */ /* 0x000fe80008000000 */
[----:B------:R-:W3:Y:S01]  /*1c00*/  LDS.U8 R50, [R5+UR43+0x1448] ;  /* 0x0014482b05327984 */ /* 0x000ee20008000000 */
[----:B----4-:R-:W-:-:S03]  /*1c10*/  PRMT R11, R26, 0x7604, R11 ;  /* 0x000076041a0b7816 */ /* 0x010fc6000000000b */
[----:B------:R-:W4:Y:S04]  /*1c20*/  LDS.U8 R10, [R6+0x800] ;  /* 0x00080000060a7984 */ /* 0x000f280000000000 */
[----:B------:R-:W4:Y:S01]  /*1c30*/  LDS.U8 R14, [R6+0x808] ;  /* 0x00080800060e7984 */ /* 0x000f220000000000 */
[----:B0-----:R-:W-:-:S03]  /*1c40*/  PRMT R13, R30, 0x7604, R13 ;  /* 0x000076041e0d7816 */ /* 0x001fc6000000000d */
[----:B------:R-:W0:Y:S04]  /*1c50*/  LDS.U8 R28, [R6+0xc00] ;  /* 0x000c0000061c7984 */ /* 0x000e280000000000 */
[----:B------:R-:W0:Y:S01]  /*1c60*/  LDS.U8 R32, [R6+0xc08] ;  /* 0x000c080006207984 */ /* 0x000e220000000000 */
[----:B-1----:R-:W-:-:S03]  /*1c70*/  PRMT R15, R36, 0x7604, R15 ;  /* 0x00007604240f7816 */ /* 0x002fc6000000000f */
[----:B------:R-:W1:Y:S04]  /*1c80*/  LDS.U8 R38, [R6+0x1000] ;  /* 0x0010000006267984 */ /* 0x000e680000000000 */
[----:B------:R-:W1:Y:S01]  /*1c90*/  LDS.U8 R42, [R6+0x1008] ;  /* 0x00100800062a7984 */ /* 0x000e620000000000 */
[----:B------:R-:W-:-:S03]  /*1ca0*/  PRMT R21, R40, 0x7604, R21 ;  /* 0x0000760428157816 */ /* 0x000fc60000000015 */
[----:B------:R-:W1:Y:S04]  /*1cb0*/  LDS.U8 R48, [R6+0x1400] ;  /* 0x0014000006307984 */ /* 0x000e680000000000 */
[----:B------:R-:W1:Y:S01]  /*1cc0*/  LDS.U8 R52, [R6+0x1408] ;  /* 0x0014080006347984 */ /* 0x000e620000000000 */
[----:B--2---:R-:W-:-:S03]  /*1cd0*/  PRMT R23, R46, 0x7604, R23 ;  /* 0x000076042e177816 */ /* 0x004fc60000000017 */
[----:B------:R-:W2:Y:S04]  /*1ce0*/  LDS.U8 R156, [R6+0x840] ;  /* 0x00084000069c7984 */ /* 0x000ea80000000000 */
[----:B------:R-:W2:Y:S01]  /*1cf0*/  LDS.U8 R20, [R6+0x848] ;  /* 0x0008480006147984 */ /* 0x000ea20000000000 */
[----:B---3--:R-:W-:-:S03]  /*1d00*/  PRMT R25, R50, 0x7604, R25 ;  /* 0x0000760432197816 */ /* 0x008fc60000000019 */
[----:B------:R-:W3:Y:S01]  /*1d10*/  LDS.U8 R158, [R6+0xc40] ;  /* 0x000c4000069e7984 */ /* 0x000ee20000000000 */
[----:B----4-:R-:W-:-:S03]  /*1d20*/  PRMT R7, R10, 0x7054, R7 ;  /* 0x000070540a077816 */ /* 0x010fc60000000007 */
[----:B------:R-:W4:Y:S01]  /*1d30*/  LDS.U8 R34, [R6+0xc48] ;  /* 0x000c480006227984 */ /* 0x000f220000000000 */
[----:B------:R-:W-:-:S03]  /*1d40*/  PRMT R9, R14, 0x7054, R9 ;  /* 0x000070540e097816 */ /* 0x000fc60000000009 */
[----:B------:R-:W4:Y:S01]  /*1d50*/  LDS.U8 R160, [R6+0x1040] ;  /* 0x0010400006a07984 */ /* 0x000f220000000000 */
[----:B0-----:R-:W-:-:S03]  /*1d60*/  PRMT R11, R28, 0x7054, R11 ;  /* 0x000070541c0b7816 */ /* 0x001fc6000000000b */
[----:B------:R-:W0:Y:S01]  /*1d70*/  LDS.U8 R44, [R6+0x1048] ;  /* 0x00104800062c7984 */ /* 0x000e220000000000 */
[----:B------:R-:W-:-:S03]  /*1d80*/  PRMT R13, R32, 0x7054, R13 ;  /* 0x00007054200d7816 */ /* 0x000fc6000000000d */
[----:B------:R-:W0:Y:S01]  /*1d90*/  LDS.U8 R162, [R6+0x1440] ;  /* 0x0014400006a27984 */ /* 0x000e220000000000 */
[----:B-1----:R-:W-:-:S03]  /*1da0*/  PRMT R15, R38, 0x7054, R15 ;  /* 0x00007054260f7816 */ /* 0x002fc6000000000f */
[----:B------:R-:W1:Y:S01]  /*1db0*/  LDS.U8 R54, [R6+0x1448] ;  /* 0x0014480006367984 */ /* 0x000e620000000000 */
[----:B------:R-:W-:Y:S02]  /*1dc0*/  PRMT R21, R42, 0x7054, R21 ;  /* 0x000070542a157816 */ /* 0x000fe40000000015 */
[----:B------:R-:W-:Y:S02]  /*1dd0*/  PRMT R23, R48, 0x7054, R23 ;  /* 0x0000705430177816 */ /* 0x000fe40000000017 */
[----:B------:R-:W-:Y:S02]  /*1de0*/  PRMT R25, R52, 0x7054, R25 ;  /* 0x0000705434197816 */ /* 0x000fe40000000019 */
[----:B--2---:R-:W-:Y:S02]  /*1df0*/  PRMT R156, R156, 0x654, R7 ;  /* 0x000006549c9c7816 */ /* 0x004fe40000000007 */
[----:B------:R-:W-:Y:S02]  /*1e00*/  PRMT R157, R20, 0x654, R9 ;  /* 0x00000654149d7816 */ /* 0x000fe40000000009 */
[----:B---3--:R-:W-:-:S02]  /*1e10*/  PRMT R158, R158, 0x654, R11 ;  /* 0x000006549e9e7816 */ /* 0x008fc4000000000b */
[----:B----4-:R-:W-:Y:S02]  /*1e20*/  PRMT R159, R34, 0x654, R13 ;  /* 0x00000654229f7816 */ /* 0x010fe4000000000d */
[----:B------:R-:W-:Y:S02]  /*1e30*/  PRMT R160, R160, 0x654, R15 ;  /* 0x00000654a0a07816 */ /* 0x000fe4000000000f */
[----:B0-----:R-:W-:Y:S02]  /*1e40*/  PRMT R161, R44, 0x654, R21 ;  /* 0x000006542ca17816 */ /* 0x001fe40000000015 */
[----:B------:R-:W-:Y:S02]  /*1e50*/  PRMT R162, R162, 0x654, R23 ;  /* 0x00000654a2a27816 */ /* 0x000fe40000000017 */
[----:B-1----:R-:W-:Y:S02]  /*1e60*/  PRMT R163, R54, 0x654, R25 ;  /* 0x0000065436a37816 */ /* 0x002fe40000000019 */
[----:B------:R-:W-:Y:S01]  /*1e70*/  R2UR UR4, R24 ;  /* 0x00000000180472ca */ /* 0x000fe200000e0000 */
[----:B------:R-:W-:Y:S01]  /*1e80*/  UMOV UR7, 0x40000040 ;  /* 0x4000004000077882 */ /* 0x000fe20000000000 */
[----:B------:R-:W-:-:S11]  /*1e90*/  WARPGROUP.ARRIVE ;  /* 0x00000000000079c5 */ /* 0x000fd60000000000 */
[----:B------:R-:W-:-:S04]  /*1ea0*/  USHF.R.U32.HI UR4, URZ, 0x4, UR4 ;  /* 0x000000043f047899 */ /* 0x000fc80008011604 */
[----:B------:R-:W-:-:S04]  /*1eb0*/  ULOP3.LUT UR4, UR4, 0x3fff, URZ, 0xc0, !UPT ;  /* 0x00003fff04047892 */ /* 0x000fc8000f8ec03f */
[----:B------:R-:W-:-:S04]  /*1ec0*/  ULOP3.LUT UR8, UR4, 0x10000, URZ, 0xfc, !UPT ;  /* 0x0001000004087892 */ /* 0x000fc8000f8efc3f */
[----:B------:R-:W-:-:S07]  /*1ed0*/  ULEA UR4, UR49, UR8, 0xb ;  /* 0x0000000831047291 */ /* 0x000fce000f8e583f */
[----:B------:R-:W-:Y:S02]  /*1ee0*/  UMOV UR6, UR4 ;  /* 0x0000000400067c82 */ /* 0x000fe40008000000 */
[----:B------:R-:W-:Y:S01]  /*1ef0*/  QGMMA.64x256x32.F32.E5M2.E5M2 R24, R156, gdesc[UR4], RZ, !UPT, gsb0 ;  /* 0x03e000049c187df3 */ /* 0x000fe2000c0038ff */
[----:B------:R-:W-:Y:S01]  /*1f00*/  UIADD3 UR6, UR4, 0x2, URZ ;  /* 0x0000000204067890 */ /* 0x000fe2000fffe03f */
[----:B------:R-:W-:Y:S01]  /*1f10*/  UMOV UR7, 0x40000040 ;  /* 0x4000004000077882 */ /* 0x000fe20000000000 */
[----:B------:R-:W-:Y:S02]  /*1f20*/  WARPGROUP.DEPBAR.LE gsb0, 0x0 ;  /* 0x00008000000079c5 */ /* 0x000fe40000010000 */
[----:B------:R-:W-:-:S15]  /*1f30*/  WARPGROUP.ARRIVE ;  /* 0x00000000000079c5 */ /* 0x000fde0000000000 */
[----:B------:R-:W-:-:S08]  /*1f40*/  NOP ;  /* 0x0000000000007918 */ /* 0x000fd00000000000 */
[----:B------:R-:W-:Y:S01]  /*1f50*/  QGMMA.64x256x32.F32.E5M2.E5M2 R24, R160, gdesc[UR4], R24, gsb0 ;  /* 0x03e00004a0187df3 */ /* 0x000fe20008003818 */
[----:B------:R-:W-:Y:S01]  /*1f60*/  UIADD3 UR6, UR4, 0x4, URZ ;  /* 0x0000000404067890 */ /* 0x000fe2000fffe03f */
[----:B------:R-:W-:Y:S01]  /*1f70*/  UMOV UR7, 0x40000040 ;  /* 0x4000004000077882 */ /* 0x000fe20000000000 */
[----:B------:R-:W-:Y:S02]  /*1f80*/  WARPGROUP.DEPBAR.LE gsb0, 0x0 ;  /* 0x00008000000079c5 */ /* 0x000fe40000010000 */
[----:B------:R-:W-:Y:S04]  /*1f90*/  LDS.U8 R7, [R5+UR43+0x1800] ;  /* 0x0018002b05077984 */ /* 0x000fe80008000000 */
[----:B------:R-:W0:Y:S04]  /*1fa0*/  LDS.U8 R8, [R5+UR43+0x1840] ;  /* 0x0018402b05087984 */ /* 0x000e280008000000 */
[----:B------:R-:W-:Y:S04]  /*1fb0*/  LDS.U8 R9, [R5+UR43+0x1808] ;  /* 0x0018082b05097984 */ /* 0x000fe80008000000 */
[----:B------:R-:W1:Y:S04]  /*1fc0*/  LDS.U8 R12, [R5+UR43+0x1848] ;  /* 0x0018482b050c7984 */ /* 0x000e680008000000 */
[----:B------:R-:W-:Y:S04]  /*1fd0*/  LDS.U8 R11, [R5+UR43+0x1c00] ;  /* 0x001c002b050b7984 */ /* 0x000fe80008000000 */
[----:B------:R-:W2:Y:S04]  /*1fe0*/  LDS.U8 R158, [R5+UR43+0x1c40] ;  /* 0x001c402b059e7984 */ /* 0x000ea80008000000 */
[----:B------:R-:W-:Y:S04]  /*1ff0*/  LDS.U8 R13, [R5+UR43+0x1c08] ;  /* 0x001c082b050d7984 */ /* 0x000fe80008000000 */
[----:B------:R-:W3:Y:S04]  /*2000*/  LDS.U8 R170, [R5+UR43+0x1c48] ;  /* 0x001c482b05aa7984 */ /* 0x000ee80008000000 */
[----:B------:R-:W4:Y:S04]  /*2010*/  LDS.U8 R10, [R6+0x1800] ;  /* 0x00180000060a7984 */ /* 0x000f280000000000 */
[----:B------:R-:W4:Y:S04]  /*2020*/  LDS.U8 R14, [R6+0x1808] ;  /* 0x00180800060e7984 */ /* 0x000f280000000000 */
        /* <DEDUP_REMOVED lines=8> */
[----:B--2---:R-:W-:Y:S02]  /*20b0*/  PRMT R11, R158, 0x7604, R11 ;  /* 0x000076049e0b7816 */ /* 0x004fe4000000000b */
[----:B---3--:R-:W-:Y:S02]  /*20c0*/  PRMT R13, R170, 0x7604, R13 ;  /* 0x00007604aa0d7816 */ /* 0x008fe4000000000d */
[----:B----4-:R-:W-:Y:S02]  /*20d0*/  PRMT R7, R10, 0x7054, R7 ;  /* 0x000070540a077816 */ /* 0x010fe40000000007 */
[----:B------:R-:W-:-:S02]  /*20e0*/  PRMT R9, R14, 0x7054, R9 ;  /* 0x000070540e097816 */ /* 0x000fc40000000009 */
[----:B------:R-:W-:Y:S02]  /*20f0*/  PRMT R11, R160, 0x7054, R11 ;  /* 0x00007054a00b7816 */ /* 0x000fe4000000000b */
[----:B------:R-:W-:Y:S02]  /*2100*/  PRMT R13, R172, 0x7054, R13 ;  /* 0x00007054ac0d7816 */ /* 0x000fe4000000000d */
[----:B0-----:R-:W-:Y:S02]  /*2110*/  PRMT R156, R156, 0x654, R7 ;  /* 0x000006549c9c7816 */ /* 0x001fe40000000007 */
[----:B------:R-:W-:Y:S02]  /*2120*/  PRMT R157, R20, 0x654, R9 ;  /* 0x00000654149d7816 */ /* 0x000fe40000000009 */
[----:B-1----:R-:W-:Y:S02]  /*2130*/  PRMT R158, R162, 0x654, R11 ;  /* 0x00000654a29e7816 */ /* 0x002fe4000000000b */
[----:B------:R-:W-:-:S04]  /*2140*/  PRMT R159, R174, 0x654, R13 ;  /* 0x00000654ae9f7816 */ /* 0x000fc8000000000d */
[----:B------:R-:W-:-:S06]  /*2150*/  WARPGROUP.ARRIVE ;  /* 0x00000000000079c5 */ /* 0x000fcc0000000000 */
        /* <DEDUP_REMOVED lines=33> */
[----:B------:R-:W-:Y:S03]  /*2370*/  QGMMA.64x256x32.F32.E5M2.E5M2 R24, R156, gdesc[UR4], R24, gsb0 ;  /* 0x03e000049c187df3 */ /* 0x000fe60008003818 */
[----:B------:R-:W-:Y:S02]  /*2380*/  WARPGROUP.DEPBAR.LE gsb0, 0x0 ;  /* 0x00008000000079c5 */ /* 0x000fe40000010000 */
[----:B------:R-:W-:Y:S05]  /*2390*/  @!P2 BRA `(.L_x_25) ;  /* 0x000000140060a947 */ /* 0x000fea0003800000 */
[----:B------:R-:W-:Y:S05]  /*23a0*/  @!P0 BRA `(.L_x_26) ;  /* 0x0000000000048947 */ /* 0x000fea0003800000 */
[----:B------:R-:W-:Y:S01]  /*23b0*/  BPT.TRAP 0x1 ;  /* 0x000000040000795c */ /* 0x000fe20000300000 */
.L_x_26:
[----:B------:R-:W-:-:S05]  /*23c0*/  IMAD.SHL.U32 R174, R0, 0x2000, RZ ;  /* 0x0000200000ae7824 */ /* 0x000fca00078e00ff */
[----:B------:R-:W-:-:S05]  /*23d0*/  IADD3 R6, R174, UR43, R165 ;  /* 0x0000002bae067c10 */ /* 0x000fca000fffe0a5 */
[----:B------:R-:W-:Y:S01]  /*23e0*/  IMAD.IADD R11, R167, 0x1, R6 ;  /* 0x00000001a70b7824 */ /* 0x000fe200078e0206 */
[----:B------:R-:W-:Y:S06]  /*23f0*/  @P1 BRA `(.L_x_27) ;  /* 0x0000000000081947 */ /* 0x000fec0003800000 */
[----:B------:R-:W0:Y:S02]  /*2400*/  SYNCS.PHASECHK.TRANS64.TRYWAIT P1, [R3+URZ], R4 ;  /* 0x00000004030075a7 */ /* 0x000e24000802017f */
[----:B0-----:R-:W-:Y:S05]  /*2410*/  @!P1 BRA `(.L_x_28) ;  /* 0x000000bc00689947 */ /* 0x001fea0003800000 */
.L_x_27:
[----:B0-----:R-:W-:Y:S01]  /*2420*/  LDS.U8 R3, [R6+0x800] ;  /* 0x0008000006037984 */ /* 0x001fe20000000000 */
[----:B------:R-:W0:Y:S01]  /*2430*/  LDC R13, c[0x0][0x28c] ;  /* 0x0000a300ff0d7b82 */ /* 0x000e220000000800 */
[----:B------:R-:W-:Y:S02]  /*2440*/  UMOV UR4, UR49 ;  /* 0x0000003100047c82 */ /* 0x000fe40008000000 */
[----:B------:R-:W1:Y:S04]  /*2450*/  LDS.U8 R4, [R6+0x840] ;  /* 0x0008400006047984 */ /* 0x000e680000000000 */
[----:B------:R-:W-:Y:S04]  /*2460*/  LDS.U8 R5, [R6+0x808] ;  /* 0x0008080006057984 */ /* 0x000fe80000000000 */
[----:B------:R-:W2:Y:S04]  /*2470*/  LDS.U8 R10, [R6+0x848] ;  /* 0x00084800060a7984 */ /* 0x000ea80000000000 */
[----:B------:R-:W-:Y:S04]  /*2480*/  LDS.U8 R7, [R6+0xc00] ;  /* 0x000c000006077984 */ /* 0x000fe80000000000 */
[----:B------:R-:W3:Y:S04]  /*2490*/  LDS.U8 R20, [R6+0xc40] ;  /* 0x000c400006147984 */ /* 0x000ee80000000000 */
[----:B------:R-:W-:Y:S01]  /*24a0*/  LDS.U8 R9, [R6+0xc08] ;  /* 0x000c080006097984 */ /* 0x000fe20000000000 */
[----:B0-----:R-:W-:-:S03]  /*24b0*/  ISETP.GE.AND P1, PT, R13, 0x101, PT ;  /* 0x000001010d00780c */ /* 0x001fc60003f26270 */
[----:B------:R-:W0:Y:S04]  /*24c0*/  LDS.U8 R158, [R6+0xc48] ;  /* 0x000c4800069e7984 */ /* 0x000e280000000000 */
[----:B------:R-:W4:Y:S04]  /*24d0*/  LDS.U8 R8, [R11+0x800] ;  /* 0x000800000b087984 */ /* 0x000f280000000000 */
[----:B------:R-:W4:Y:S04]  /*24e0*/  LDS.U8 R12, [R11+0x808] ;  /* 0x000808000b0c7984 */ /* 0x000f280000000000 */
[----:B------:R-:W4:Y:S04]  /*24f0*/  LDS.U8 R156, [R11+0xc00] ;  /* 0x000c00000b9c7984 */ /* 0x000f280000000000 */
[----:B------:R-:W4:Y:S01]  /*2500*/  LDS.U8 R170, [R11+0xc08] ;  /* 0x000c08000baa7984 */ /* 0x000f220000000000 */
[----:B-1----:R-:W-:-:S03]  /*2510*/  PRMT R3, R4, 0x7604, R3 ;  /* 0x0000760404037816 */ /* 0x002fc60000000003 */
[----:B------:R-:W1:Y:S04]  /*2520*/  LDS.U8 R160, [R11+0x840] ;  /* 0x000840000ba07984 */ /* 0x000e680000000000 */
[----:B------:R-:W1:Y:S01]  /*2530*/  LDS.U8 R14, [R11+0x848] ;  /* 0x000848000b0e7984 */ /* 0x000e620000000000 */
[----:B--2---:R-:W-:-:S03]  /*2540*/  PRMT R5, R10, 0x7604, R5 ;  /* 0x000076040a057816 */ /* 0x004fc60000000005 */
[----:B------:R-:W2:Y:S04]  /*2550*/  LDS.U8 R162, [R11+0xc40] ;  /* 0x000c40000ba27984 */ /* 0x000ea80000000000 */
[----:B------:R-:W2:Y:S01]  /*2560*/  LDS.U8 R172, [R11+0xc48] ;  /* 0x000c48000bac7984 */ /* 0x000ea20000000000 */
[----:B---3--:R-:W-:Y:S02]  /*2570*/  PRMT R7, R20, 0x7604, R7 ;  /* 0x0000760414077816 */ /* 0x008fe40000000007 */
[----:B0-----:R-:W-:Y:S02]  /*2580*/  PRMT R9, R158, 0x7604, R9 ;  /* 0x000076049e097816 */ /* 0x001fe40000000009 */
[----:B----4-:R-:W-:Y:S02]  /*2590*/  PRMT R3, R8, 0x7054, R3 ;  /* 0x0000705408037816 */ /* 0x010fe40000000003 */
[----:B------:R-:W-:-:S02]  /*25a0*/  PRMT R5, R12, 0x7054, R5 ;  /* 0x000070540c057816 */ /* 0x000fc40000000005 */
[----:B------:R-:W-:Y:S02]  /*25b0*/  PRMT R7, R156, 0x7054, R7 ;  /* 0x000070549c077816 */ /* 0x000fe40000000007 */
[----:B------:R-:W-:Y:S02]  /*25c0*/  PRMT R9, R170, 0x7054, R9 ;  /* 0x00007054aa097816 */ /* 0x000fe40000000009 */
[----:B-1----:R-:W-:Y:S02]  /*25d0*/  PRMT R160, R160, 0x654, R3 ;  /* 0x00000654a0a07816 */ /* 0x002fe40000000003 */
[----:B------:R-:W-:Y:S02]  /*25e0*/  PRMT R161, R14, 0x654, R5 ;  /* 0x000006540ea17816 */ /* 0x000fe40000000005 */
[----:B--2---:R-:W-:Y:S02]  /*25f0*/  PRMT R162, R162, 0x654, R7 ;  /* 0x00000654a2a27816 */ /* 0x004fe40000000007 */
[----:B------:R-:W-:Y:S01]  /*2600*/  PRMT R163, R172, 0x654, R9 ;  /* 0x00000654aca37816 */ /* 0x000fe20000000009 */
[----:B------:R-:W-:Y:S06]  /*2610*/  @!P1 BRA `(.L_x_29) ;  /* 0x0000000800d09947 */ /* 0x000fec0003800000 */
[----:B------:R-:W-:Y:S01]  /*2620*/  R2UR UR10, R0 ;  /* 0x00000000000a72ca */ /* 0x000fe200000e0000 */
[----:B------:R-:W-:Y:S01]  /*2630*/  UMOV UR5, UR40 ;  /* 0x0000002800057c82 */ /* 0x000fe20008000000 */
[----:B------:R-:W-:-:S13]  /*2640*/  UMOV UR4, UR49 ;  /* 0x0000003100047c82 */ /* 0x000fda0008000000 */
.L_x_37:
[----:B------:R-:W-:-:S04]  /*2650*/  UIADD3 UR6, UR10, 0x1, URZ ;  /* 0x000000010a067890 */ /* 0x000fc8000fffe03f */
[----:B------:R-:W-:-:S04]  /*2660*/  UISETP.NE.AND UP0, UPT, UR6, 0x5, UPT ;  /* 0x000000050600788c */ /* 0x000fc8000bf05270 */
[----:B------:R-:W-:Y:S02]  /*2670*/  USEL UR7, URZ, 0x1, UP0 ;  /* 0x000000013f077887 */ /* 0x000fe40008000000 */
[----:B------:R-:W-:-:S04]  /*2680*/  USEL UR6, UR6, URZ, UP0 ;  /* 0x0000003f06067287 */ /* 0x000fc80008000000 */
[----:B------:R-:W-:Y:S02]  /*2690*/  LOP3.LUT R169, R169, UR7, RZ, 0x3c, !PT ;  /* 0x00000007a9a97c12 */ /* 0x000fe4000f8e3cff */
[----:B------:R-:W-:Y:S01]  /*26a0*/  IMAD.U32 R0, RZ, RZ, UR6 ;  /* 0x00000006ff007e24 */ /* 0x000fe2000f8e00ff */
[----:B------:R-:W-:Y:S06]  /*26b0*/  @!P0 BRA `(.L_x_30) ;  /* 0x0000000000048947 */ /* 0x000fec0003800000 */
[----:B------:R-:W-:Y:S01]  /*26c0*/  BPT.TRAP 0x1 ;  /* 0x000000040000795c */ /* 0x000fe20000300000 */
.L_x_30:
[----:B------:R-:W-:Y:S01]  /*26d0*/  LEA R3, R0, UR43, 0x3 ;  /* 0x0000002b00037c11 */ /* 0x000fe2000f8e18ff */
[----:B------:R-:W-:Y:S01]  /*26e0*/  ULEA UR9, UR10, UR8, 0xb ;  /* 0x000000080a097291 */ /* 0x000fe2000f8e583f */
[----:B------:R-:W-:Y:S01]  /*26f0*/  SHF.L.U32 R4, R169, 0x1f, RZ ;  /* 0x0000001fa9047819 */ /* 0x000fe200000006ff */
[----:B------:R-:W-:Y:S01]  /*2700*/  UMOV UR7, 0x40000040 ;  /* 0x4000004000077882 */ /* 0x000fe20000000000 */
[----:B------:R-:W-:Y:S02]  /*2710*/  IMAD.U32 R6, RZ, RZ, UR10 ;  /* 0x0000000aff067e24 */ /* 0x000fe4000f8e00ff */
[----:B------:R0:W1:Y:S01]  /*2720*/  SYNCS.PHASECHK.TRANS64.TRYWAIT P1, [R3+URZ], R4 ;  /* 0x00000004030075a7 */ /* 0x000062000802017f */
[----:B------:R-:W-:Y:S01]  /*2730*/  WARPGROUP.ARRIVE ;  /* 0x00000000000079c5 */ /* 0x000fe20000000000 */
[----:B------:R-:W-:Y:S01]  /*2740*/  UMOV UR6, UR9 ;  /* 0x0000000900067c82 */ /* 0x000fe20008000000 */
[----:B------:R-:W-:-:S04]  /*2750*/  IMAD R5, R6, 0x2000, R165 ;  /* 0x0000200006057824 */ /* 0x000fc800078e02a5 */
[----:B------:R-:W-:Y:S01]  /*2760*/  QGMMA.64x256x32.F32.E5M2.E5M2 R24, R160, gdesc[UR4], R24, gsb0 ;  /* 0x03e00004a0187df3 */ /* 0x000fe20008003818 */
[----:B------:R-:W-:Y:S01]  /*2770*/  VIADD R10, R5, UR43 ;  /* 0x0000002b050a7c36 */ /* 0x000fe20008000000 */
[----:B------:R-:W-:Y:S01]  /*2780*/  UIADD3 UR6, UR9, 0x2, URZ ;  /* 0x0000000209067890 */ /* 0x000fe2000fffe03f */
[----:B------:R-:W-:Y:S02]  /*2790*/  UMOV UR7, 0x40000040 ;  /* 0x4000004000077882 */ /* 0x000fe40000000000 */
[----:B------:R-:W-:Y:S01]  /*27a0*/  IMAD.IADD R20, R167, 0x1, R10 ;  /* 0x00000001a7147824 */ /* 0x000fe200078e020a */
[----:B------:R-:W-:Y:S02]  /*27b0*/  WARPGROUP.DEPBAR.LE gsb0, 0x0 ;  /* 0x00008000000079c5 */ /* 0x000fe40000010000 */
[----:B------:R-:W-:Y:S04]  /*27c0*/  LDS.U8 R6, [R5+UR43+0x1000] ;  /* 0x0010002b05067984 */ /* 0x000fe80008000000 */
[----:B------:R-:W2:Y:S04]  /*27d0*/  LDS.U8 R7, [R5+UR43+0x1040] ;  /* 0x0010402b05077984 */ /* 0x000ea80008000000 */
[----:B------:R-:W-:Y:S04]  /*27e0*/  LDS.U8 R8, [R5+UR43+0x1008] ;  /* 0x0010082b05087984 */ /* 0x000fe80008000000 */
[----:B------:R-:W3:Y:S04]  /*27f0*/  LDS.U8 R13, [R5+UR43+0x1048] ;  /* 0x0010482b050d7984 */ /* 0x000ee80008000000 */
[----:B------:R-:W-:Y:S04]  /*2800*/  LDS.U8 R10, [R5+UR43+0x1400] ;  /* 0x0014002b050a7984 */ /* 0x000fe80008000000 */
[----:B------:R-:W4:Y:S04]  /*2810*/  LDS.U8 R21, [R5+UR43+0x1440] ;  /* 0x0014402b05157984 */ /* 0x000f280008000000 */
[----:B------:R-:W-:Y:S04]  /*2820*/  LDS.U8 R12, [R5+UR43+0x1408] ;  /* 0x0014082b050c7984 */ /* 0x000fe80008000000 */
[----:B------:R-:W0:Y:S04]  /*2830*/  LDS.U8 R159, [R5+UR43+0x1448] ;  /* 0x0014482b059f7984 */ /* 0x000e280008000000 */
[----:B------:R-:W1:Y:S04]  /*2840*/  LDS.U8 R9, [R20+0x1000] ;  /* 0x0010000014097984 */ /* 0x000e680000000000 */
[----:B------:R-:W1:Y:S04]  /*2850*/  LDS.U8 R15, [R20+0x1008] ;  /* 0x00100800140f7984 */ /* 0x000e680000000000 */
[----:B------:R-:W1:Y:S04]  /*2860*/  LDS.U8 R23, [R20+0x1400] ;  /* 0x0014000014177984 */ /* 0x000e680000000000 */
[----:B------:R-:W1:Y:S01]  /*2870*/  LDS.U8 R163, [R20+0x1408] ;  /* 0x0014080014a37984 */ /* 0x000e620000000000 */
[----:B--2---:R-:W-:-:S03]  /*2880*/  PRMT R6, R7, 0x7604, R6 ;  /* 0x0000760407067816 */ /* 0x004fc60000000006 */
[----:B------:R-:W2:Y:S04]  /*2890*/  LDS.U8 R11, [R20+0x1040] ;  /* 0x00104000140b7984 */ /* 0x000ea80000000000 */
[----:B------:R-:W2:Y:S01]  /*28a0*/  LDS.U8 R161, [R20+0x1048] ;  /* 0x0010480014a17984 */ /* 0x000ea20000000000 */
[----:B---3--:R-:W-:-:S03]  /*28b0*/  PRMT R8, R13, 0x7604, R8 ;  /* 0x000076040d087816 */ /* 0x008fc60000000008 */
[----:B------:R-:W3:Y:S04]  /*28c0*/  LDS.U8 R157, [R20+0x1440] ;  /* 0x00144000149d7984 */ /* 0x000ee80000000000 */
[----:B------:R-:W3:Y:S01]  /*28d0*/  LDS.U8 R14, [R20+0x1448] ;  /* 0x00144800140e7984 */ /* 0x000ee20000000000 */
[----:B----4-:R-:W-:Y:S02]  /*28e0*/  PRMT R10, R21, 0x7604, R10 ;  /* 0x00007604150a7816 */ /* 0x010fe4000000000a */
[----:B0-----:R-:W-:Y:S02]  /*28f0*/  PRMT R12, R159, 0x7604, R12 ;  /* 0x000076049f0c7816 */ /* 0x001fe4000000000c */
[----:B-1----:R-:W-:Y:S02]  /*2900*/  PRMT R6, R9, 0x7054, R6 ;  /* 0x0000705409067816 */ /* 0x002fe40000000006 */
[----:B------:R-:W-:-:S02]  /*2910*/  PRMT R8, R15, 0x7054, R8 ;  /* 0x000070540f087816 */ /* 0x000fc40000000008 */
[----:B------:R-:W-:Y:S02]  /*2920*/  PRMT R10, R23, 0x7054, R10 ;  /* 0x00007054170a7816 */ /* 0x000fe4000000000a */
[----:B------:R-:W-:Y:S02]  /*2930*/  PRMT R163, R163, 0x7054, R12 ;  /* 0x00007054a3a37816 */ /* 0x000fe4000000000c */
[----:B--2---:R-:W-:Y:S02]  /*2940*/  PRMT R160, R11, 0x654, R6 ;  /* 0x000006540ba07816 */ /* 0x004fe40000000006 */
[----:B------:R-:W-:Y:S02]  /*2950*/  PRMT R161, R161, 0x654, R8 ;  /* 0x00000654a1a17816 */ /* 0x000fe40000000008 */
[----:B---3--:R-:W-:Y:S02]  /*2960*/  PRMT R162, R157, 0x654, R10 ;  /* 0x000006549da27816 */ /* 0x008fe4000000000a */
[----:B------:R-:W-:-:S04]  /*2970*/  PRMT R163, R14, 0x654, R163 ;  /* 0x000006540ea37816 */ /* 0x000fc800000000a3 */
[----:B------:R-:W-:-:S06]  /*2980*/  WARPGROUP.ARRIVE ;  /* 0x00000000000079c5 */ /* 0x000fcc0000000000 */
[----:B------:R-:W-:Y:S03]  /*2990*/  QGMMA.64x256x32.F32.E5M2.E5M2 R24, R160, gdesc[UR4], R24, gsb0 ;  /* 0x03e00004a0187df3 */ /* 0x000fe60008003818 */
        /* <DEDUP_REMOVED lines=28> */
[----:B------:R-:W-:Y:S01]  /*2b60*/  PRMT R159, R171, 0x654, R12 ;  /* 0x00000654ab9f7816 */ /* 0x000fe2000000000c */
[----:B------:R-:W-:Y:S06]  /*2b70*/  @!P0 BRA `(.L_x_31) ;  /* 0x0000000000048947 */ /* 0x000fec0003800000 */
[----:B------:R-:W-:Y:S01]  /*2b80*/  BPT.TRAP 0x1 ;  /* 0x000000040000795c */ /* 0x000fe20000300000 */
.L_x_31:
[----:B------:R-:W-:Y:S02]  /*2b90*/  UISETP.GT.U32.AND UP0, UPT, UR37, 0x1, UPT ;  /* 0x000000012500788c */ /* 0x000fe4000bf04070 */
[----:B------:R-:W-:-:S04]  /*2ba0*/  ULEA UR6, UR4, UR43, 0x3 ;  /* 0x0000002b04067291 */ /* 0x000fc8000f8e183f */
[----:B------:R-:W-:Y:S01]  /*2bb0*/  UIADD3 UR6, UR6, 0x28, URZ ;  /* 0x0000002806067890 */ /* 0x000fe2000fffe03f */
[----:B------:R-:W-:-:S03]  /*2bc0*/  PLOP3.LUT P2, PT, PT, PT, UP0, 0x80, 0x0 ;  /* 0x000000000000781c */ /* 0x000fc60003f4f008 */
[----:B------:R-:W-:-:S09]  /*2bd0*/  UPRMT UR6, URZ, 0x654, UR6 ;  /* 0x000006543f067896 */ /* 0x000fd20008000006 */
[----:B------:R-:W-:Y:S01]  /*2be0*/  SYNCS.ARRIVE.TRANS64.RED.A1T0 RZ, [UR6], RZ ;  /* 0x000000ffffff79a7 */ /* 0x000fe20008100406 */
[----:B------:R-:W-:Y:S05]  /*2bf0*/  @P2 BRA `(.L_x_32) ;  /* 0x0000000000042947 */ /* 0x000fea0003800000 */
[----:B------:R-:W-:Y:S01]  /*2c00*/  BPT.TRAP 0x1 ;  /* 0x000000040000795c */ /* 0x000fe20000300000 */
.L_x_32:
[----:B------:R-:W-:Y:S01]  /*2c10*/  UIADD3 UR6, UR9, 0x4, URZ ;  /* 0x0000000409067890 */ /* 0x000fe2000fffe03f */
[----:B------:R-:W-:Y:S01]  /*2c20*/  WARPGROUP.ARRIVE ;  /* 0x00000000000079c5 */ /* 0x000fe20000000000 */
[----:B------:R-:W-:Y:S01]  /*2c30*/  UMOV UR7, 0x40000040 ;  /* 0x4000004000077882 */ /* 0x000fe20000000000 */
[----:B------:R-:W-:-:S04]  /*2c40*/  UIADD3 UR4, UR4, 0x1, URZ ;  /* 0x0000000104047890 */ /* 0x000fc8000fffe03f */
[----:B------:R-:W-:-:S05]  /*2c50*/  UISETP.NE.AND UP0, UPT, UR4, 0x5, UPT ;  /* 0x000000050400788c */ /* 0x000fca000bf05270 */
[----:B------:R-:W-:Y:S01]  /*2c60*/  QGMMA.64x256x32.F32.E5M2.E5M2 R24, R156, gdesc[UR4], R24, gsb0 ;  /* 0x03e000049c187df3 */ /* 0x000fe20008003818 */
[----:B------:R-:W-:Y:S02]  /*2c70*/  USEL UR4, UR4, URZ, UP0 ;  /* 0x0000003f04047287 */ /* 0x000fe40008000000 */
        /* <DEDUP_REMOVED lines=31> */
.L_x_33:
[----:B------:R-:W-:Y:S01]  /*2e70*/  IMAD.SHL.U32 R174, R0, 0x2000, RZ ;  /* 0x0000200000ae7824 */ /* 0x000fe200078e00ff */
[----:B------:R-:W-:Y:S04]  /*2e80*/  BSSY B0, `(.L_x_34) ;  /* 0x0000005000007945 */ /* 0x000fe80003800000 */
[----:B------:R-:W-:Y:S01]  /*2e90*/  IADD3 R178, R174, UR43, R165 ;  /* 0x0000002baeb27c10 */ /* 0x000fe2000fffe0a5 */
[----:B------:R-:W-:Y:S06]  /*2ea0*/  @P1 BRA `(.L_x_35) ;  /* 0x0000000000081947 */ /* 0x000fec0003800000 */
[----:B------:R-:W0:Y:S02]  /*2eb0*/  SYNCS.PHASECHK.TRANS64.TRYWAIT P1, [R3+URZ], R4 ;  /* 0x00000004030075a7 */ /* 0x000e24000802017f */
[----:B0-----:R-:W-:Y:S05]  /*2ec0*/  @!P1 BRA `(.L_x_36) ;  /* 0x000000b000d09947 */ /* 0x001fea0003800000 */
.L_x_35:
[----:B------:R-:W-:Y:S05]  /*2ed0*/  BSYNC B0 ;  /* 0x0000000000007941 */ /* 0x000fea0003800000 */
.L_x_34:
[----:B------:R-:W-:Y:S01]  /*2ee0*/  IMAD.IADD R11, R167, 0x1, R178 ;  /* 0x00000001a70b7824 */ /* 0x000fe200078e02b2 */
[----:B0-----:R-:W-:Y:S01]  /*2ef0*/  LDS.U8 R3, [R178+0x800] ;  /* 0x00080000b2037984 */ /* 0x001fe20000000000 */
[----:B------:R-:W-:Y:S05]  /*2f00*/  WARPSYNC.ALL ;  /* 0x0000000000007948 */ /* 0x000fea0003800000 */
[----:B------:R-:W0:Y:S04]  /*2f10*/  LDS.U8 R4, [R178+0x840] ;  /* 0x00084000b2047984 */ /* 0x000e280000000000 */
[----:B------:R-:W-:Y:S04]  /*2f20*/  LDS.U8 R5, [R178+0x808] ;  /* 0x00080800b2057984 */ /* 0x000fe80000000000 */
[----:B------:R-:W1:Y:S04]  /*2f30*/  LDS.U8 R8, [R178+0x848] ;  /* 0x00084800b2087984 */ /* 0x000e680000000000 */
[----:B------:R-:W-:Y:S04]  /*2f40*/  LDS.U8 R7, [R178+0xc00] ;  /* 0x000c0000b2077984 */ /* 0x000fe80000000000 */
[----:B------:R-:W2:Y:S04]  /*2f50*/  LDS.U8 R14, [R178+0xc40] ;  /* 0x000c4000b20e7984 */ /* 0x000ea80000000000 */
[----:B------:R-:W-:Y:S04]  /*2f60*/  LDS.U8 R9, [R178+0xc08] ;  /* 0x000c0800b2097984 */ /* 0x000fe80000000000 */
[----:B------:R-:W3:Y:S04]  /*2f70*/  LDS.U8 R170, [R178+0xc48] ;  /* 0x000c4800b2aa7984 */ /* 0x000ee80000000000 */
        /* <DEDUP_REMOVED lines=20> */
[----:B------:R-:W-:Y:S01]  /*30c0*/  UIADD3 UR6, UR9, 0x6, URZ ;  /* 0x0000000609067890 */ /* 0x000fe2000fffe03f */
[----:B------:R-:W-:Y:S01]  /*30d0*/  WARPGROUP.ARRIVE ;  /* 0x00000000000079c5 */ /* 0x000fe20000000000 */
[----:B------:R-:W-:Y:S01]  /*30e0*/  UMOV UR7, 0x40000040 ;  /* 0x4000004000077882 */ /* 0x000fe20000000000 */
[----:B------:R-:W-:Y:S01]  /*30f0*/  UISETP.GT.AND UP0, UPT, UR5, 0x2, UPT ;  /* 0x000000020500788c */ /* 0x000fe2000bf04270 */
[----:B------:R-:W-:Y:S01]  /*3100*/  R2UR UR10, R0 ;  /* 0x00000000000a72ca */ /* 0x000fe200000e0000 */
[----:B------:R-:W-:-:S09]  /*3110*/  UIADD3 UR5, UR5, -0x1, URZ ;  /* 0xffffffff05057890 */ /* 0x000fd2000fffe03f */
[----:B------:R-:W-:Y:S01]  /*3120*/  QGMMA.64x256x32.F32.E5M2.E5M2 R24, R156, gdesc[UR4], R24, gsb0 ;  /* 0x03e000049c187df3 */ /* 0x000fe20008003818 */
[----:B------:R-:W-:Y:S02]  /*3130*/  PLOP3.LUT P1, PT, PT, PT, UP0, 0x80, 0x0 ;  /* 0x000000000000781c */ /* 0x000fe40003f2f008 */
[----:B------:R-:W-:-:S11]  /*3140*/  WARPGROUP.DEPBAR.LE gsb0, 0x0 ;  /* 0x00008000000079c5 */ /* 0x000fd60000010000 */
[----:B------:R-:W-:Y:S05]  /*3150*/  @P1 BRA `(.L_x_37) ;  /* 0xfffffff4003c1947 */ /* 0x000fea000383ffff */
.L_x_29:
[----:B------:R-:W-:Y:S01]  /*3160*/  IMAD.MOV.U32 R5, RZ, RZ, 0x40000040 ;  /* 0x40000040ff057424 */ /* 0x000fe200078e00ff */
[----:B------:R-:W-:Y:S01]  /*3170*/  LEA R4, R0, UR8, 0xb ;  /* 0x0000000800047c11 */ /* 0x000fe2000f8e58ff */
[----:B------:R-:W-:Y:S01]  /*3180*/  WARPGROUP.ARRIVE ;  /* 0x00000000000079c5 */ /* 0x000fe20000000000 */
[----:B------:R-:W-:Y:S01]  /*3190*/  IADD3 R174, R174, UR43, R165 ;  /* 0x0000002baeae7c10 */ /* 0x000fe2000fffe0a5 */
[----:B------:R-:W-:Y:S01]  /*31a0*/  IMAD.MOV.U32 R7, RZ, RZ, 0x40000040 ;  /* 0x40000040ff077424 */ /* 0x000fe200078e00ff */
[C---:B------:R-:W-:Y:S01]  /*31b0*/  R2UR UR6, R4.reuse ;  /* 0x00000000040672ca */ /* 0x040fe200000e0000 */
[----:B------:R-:W-:Y:S01]  /*31c0*/  VIADD R6, R4, 0x2 ;  /* 0x0000000204067836 */ /* 0x000fe20000000000 */
[----:B------:R-:W-:Y:S01]  /*31d0*/  R2UR UR7, R5 ;  /* 0x00000000050772ca */ /* 0x000fe200000e0000 */
[----:B------:R-:W-:-:S12]  /*31e0*/  IMAD.IADD R14, R167, 0x1, R174 ;  /* 0x00000001a70e7824 */ /* 0x000fd800078e02ae */
[----:B------:R-:W-:Y:S01]  /*31f0*/  QGMMA.64x256x32.F32.E5M2.E5M2 R24, R160, gdesc[UR4], R24, gsb0 ;  /* 0x03e00004a0187df3 */ /* 0x000fe20008003818 */
[----:B------:R-:W-:Y:S02]  /*3200*/  R2UR UR6, R6 ;  /* 0x00000000060672ca */ /* 0x000fe400000e0000 */
[----:B------:R-:W-:Y:S01]  /*3210*/  R2UR UR7, R7 ;  /* 0x00000000070772ca */ /* 0x000fe200000e0000 */
[----:B------:R-:W-:Y:S02]  /*3220*/  WARPGROUP.DEPBAR.LE gsb0, 0x0 ;  /* 0x00008000000079c5 */ /* 0x000fe40000010000 */
[----:B------:R-:W-:Y:S04]  /*3230*/  LDS.U8 R10, [R174+0x1400] ;  /* 0x00140000ae0a7984 */ /* 0x000fe80000000000 */
        /* <DEDUP_REMOVED lines=60> */
.L_x_38:
        /* <DEDUP_REMOVED lines=8> */
.L_x_39:
[C---:B------:R-:W-:Y:S01]  /*3680*/  VIADD R6, R4.reuse, 0x4 ;  /* 0x0000000404067836 */ /* 0x040fe20000000000 */
[----:B------:R-:W-:Y:S01]  /*3690*/  WARPGROUP.ARRIVE ;  /* 0x00000000000079c5 */ /* 0x000fe20000000000 */
[----:B------:R-:W-:Y:S02]  /*36a0*/  IMAD.MOV.U32 R7, RZ, RZ, 0x40000040 ;  /* 0x40000040ff077424 */ /* 0x000fe400078e00ff */
[----:B------:R-:W-:Y:S01]  /*36b0*/  VIADD R4, R4, 0x6 ;  /* 0x0000000604047836 */ /* 0x000fe20000000000 */
[----:B------:R-:W-:Y:S01]  /*36c0*/  R2UR UR6, R6 ;  /* 0x00000000060672ca */ /* 0x000fe200000e0000 */
[----:B------:R-:W-:Y:S01]  /*36d0*/  IMAD.MOV.U32 R5, RZ, RZ, 0x40000040 ;  /* 0x40000040ff057424 */ /* 0x000fe200078e00ff */
[----:B------:R-:W-:-:S13]  /*36e0*/  R2UR UR7, R7 ;  /* 0x00000000070772ca */ /* 0x000fda00000e0000 */
        /* <DEDUP_REMOVED lines=35> */
.L_x_25:
[----:B------:R-:W-:-:S04]  /*3920*/  IMAD.U32 R0, RZ, RZ, UR45 ;  /* 0x0000002dff007e24 */ /* 0x000fc8000f8e00ff */
[----:B------:R0:W-:Y:S01]  /*3930*/  SYNCS.ARRIVE.TRANS64.A1T0 RZ, [R0+UR44], RZ ;  /* 0x000000ff00ff79a7 */ /* 0x0001e2000810002c */
[----:B------:R-:W-:Y:S05]  /*3940*/  @!P0 BRA `(.L_x_40) ;  /* 0x0000000000048947 */ /* 0x000fea0003800000 */
[----:B------:R-:W-:Y:S01]  /*3950*/  BPT.TRAP 0x1 ;  /* 0x000000040000795c */ /* 0x000fe20000300000 */
.L_x_40:
[----:B------:R-:W-:Y:S02]  /*3960*/  UIADD3 UR6, UR40, UR49, URZ ;  /* 0x0000003128067290 */ /* 0x000fe4000fffe03f */
[----:B------:R-:W-:Y:S02]  /*3970*/  UISETP.GT.U32.AND UP0, UPT, UR37, 0x1, UPT ;  /* 0x000000012500788c */ /* 0x000fe4000bf04070 */
[----:B------:R-:W-:-:S04]  /*3980*/  UIMAD.WIDE.U32 UR4, UR6, -0x33333333, URZ ;  /* 0xcccccccd060478a5 */ /* 0x000fc8000f8e003f */
[----:B------:R-:W-:Y:S01]  /*3990*/  USHF.R.U32.HI UR4, URZ, 0x2, UR5 ;  /* 0x000000023f047899 */ /* 0x000fe20008011605 */
[----:B------:R-:W-:-:S03]  /*39a0*/  PLOP3.LUT P0, PT, PT, PT, UP0, 0x80, 0x0 ;  /* 0x000000000000781c */ /* 0x000fc60003f0f008 */
[----:B------:R-:W-:-:S04]  /*39b0*/  UIMAD UR6, UR4, -0x5, UR6 ;  /* 0xfffffffb040678a4 */ /* 0x000fc8000f8e0206 */
[----:B------:R-:W-:-:S04]  /*39c0*/  ULEA UR6, UR6, UR43, 0x3 ;  /* 0x0000002b06067291 */ /* 0x000fc8000f8e183f */
[----:B------:R-:W-:-:S04]  /*39d0*/  UIADD3 UR6, UR6, 0x28, URZ ;  /* 0x0000002806067890 */ /* 0x000fc8000fffe03f */
[----:B------:R-:W-:-:S09]  /*39e0*/  UPRMT UR6, URZ, 0x654, UR6 ;  /* 0x000006543f067896 */ /* 0x000fd20008000006 */
[----:B------:R-:W-:Y:S01]  /*39f0*/  SYNCS.ARRIVE.TRANS64.RED.A1T0 RZ, [UR6], RZ ;  /* 0x000000ffffff79a7 */ /* 0x000fe20008100406 */
[----:B------:R-:W-:Y:S05]  /*3a00*/  @P0 BRA `(.L_x_41) ;  /* 0x0000000000040947 */ /* 0x000fea0003800000 */
[----:B------:R-:W-:Y:S01]  /*3a10*/  BPT.TRAP 0x1 ;  /* 0x000000040000795c */ /* 0x000fe20000300000 */
.L_x_41:
[----:B------:R-:W-:Y:S01]  /*3a20*/  IMAD.U32 R3, RZ, RZ, UR46 ;  /* 0x0000002eff037e24 */ /* 0x000fe2000f8e00ff */
[----:B------:R-:W-:Y:S01]  /*3a30*/  UIADD3 UR49, UR41, UR49, URZ ;  /* 0x0000003129317290 */ /* 0x000fe2000fffe03f */
[----:B------:R-:W1:Y:S01]  /*3a40*/  LDC R13, c[0x0][0x288] ;  /* 0x0000a200ff0d7b82 */ /* 0x000e620000000800 */
[----:B------:R-:W-:Y:S01]  /*3a50*/  UISETP.GE.U32.AND UP1, UPT, UR41, 0x5, UPT ;  /* 0x000000052900788c */ /* 0x000fe2000bf26070 */
[----:B------:R-:W-:Y:S01]  /*3a60*/  IMAD.SHL.U32 R8, R166, 0x2, RZ ;  /* 0x00000002a6087824 */ /* 0x000fe200078e00ff */
[----:B------:R-:W-:Y:S01]  /*3a70*/  SHF.L.U32 R3, R3, 0x1f, RZ ;  /* 0x0000001f03037819 */ /* 0x000fe200000006ff */
[----:B------:R-:W-:Y:S02]  /*3a80*/  UISETP.GT.U32.AND UP0, UPT, UR49, 0x4, UPT ;  /* 0x000000043100788c */ /* 0x000fe4000bf04070 */
[----:B------:R-:W-:Y:S01]  /*3a90*/  UIMAD.WIDE.U32 UR4, UR49, -0x33333333, URZ ;  /* 0xcccccccd310478a5 */ /* 0x000fe2000f8e003f */
[----:B------:R-:W-:Y:S01]  /*3aa0*/  SHF.R.S32.HI R9, RZ, 0x1f, R8 ;  /* 0x0000001fff097819 */ /* 0x000fe20000011408 */
[----:B------:R-:W2:Y:S01]  /*3ab0*/  SYNCS.PHASECHK.TRANS64.TRYWAIT P0, [R168+UR42+0x10], R3 ;  /* 0x00001003a80075a7 */ /* 0x000ea2000800016a */
[----:B------:R-:W-:-:S02]  /*3ac0*/  UISETP.LT.U32.AND UP0, UPT, UR41, 0x5, UP0 ;  /* 0x000000052900788c */ /* 0x000fc40008701070 */
[----:B------:R-:W-:Y:S02]  /*3ad0*/  USHF.R.U32.HI UR4, URZ, 0x2, UR5 ;  /* 0x000000023f047899 */ /* 0x000fe40008011605 */
[----:B------:R-:W-:Y:S02]  /*3ae0*/  USEL UR6, URZ, 0x1, !UP0 ;  /* 0x000000013f067887 */ /* 0x000fe4000c000000 */
[----:B------:R-:W-:Y:S02]  /*3af0*/  UIMAD UR49, UR4, -0x5, UR49 ;  /* 0xfffffffb043178a4 */ /* 0x000fe4000f8e0231 */
[----:B------:R-:W-:-:S04]  /*3b00*/  ULOP3.LUT UR36, UR36, UR6, URZ, 0x3c, !UPT ;  /* 0x0000000624247292 */ /* 0x000fc8000f8e3c3f */
[----:B------:R-:W-:Y:S01]  /*3b10*/  @UP1 ULOP3.LUT UR36, UR36, 0x1, UR4, 0x78, !UPT ;  /* 0x0000000124241892 */ /* 0x000fe2000f8e7804 */
[----:B-12---:R-:W-:Y:S11]  /*3b20*/  @!P0 BRA `(.L_x_42) ;  /* 0x000000a400cc8947 */ /* 0x006ff60003800000 */
.L_x_333:
[----:B0-----:R-:W-:Y:S01]  /*3b30*/  IMAD.SHL.U32 R3, R22, 0x40, RZ ;  /* 0x0000004016037824 */ /* 0x001fe200078e00ff */
[----:B------:R-:W-:Y:S01]  /*3b40*/  ULDC UR6, c[0x0][0x284] ;  /* 0x0000a10000067ab9 */ /* 0x000fe20000000800 */
[----:B------:R-:W-:Y:S01]  /*3b50*/  IMAD.SHL.U32 R19, R19, 0x100, RZ ;  /* 0x0000010013137824 */ /* 0x000fe200078e00ff */
[----:B------:R-:W-:Y:S01]  /*3b60*/  SHF.R.S32.HI R14, RZ, 0x1f, R18 ;  /* 0x0000001fff0e7819 */ /* 0x000fe20000011412 */
[----:B------:R-:W-:Y:S01]  /*3b70*/  ULDC.64 UR4, c[0x0][0x5d0] ;  /* 0x0001740000047ab9 */ /* 0x000fe20000000a00 */
[----:B------:R-:W-:Y:S01]  /*3b80*/  ISETP.GE.AND P0, PT, R3, UR6, PT ;  /* 0x0000000603007c0c */ /* 0x000fe2000bf06270 */
[----:B------:R-:W-:Y:S01]  /*3b90*/  IMAD.WIDE.U32 R4, R18, UR4, R8 ;  /* 0x0000000412047c25 */ /* 0x000fe2000f8e0008 */
[----:B------:R-:W-:Y:S02]  /*3ba0*/  SHF.R.S32.HI R12, RZ, 0x1f, R19 ;  /* 0x0000001fff0c7819 */ /* 0x000fe40000011413 */
[C---:B------:R-:W-:Y:S01]  /*3bb0*/  ISETP.GE.OR P0, PT, R19.reuse, R13, P0 ;  /* 0x0000000d1300720c */ /* 0x040fe20000706670 */
[----:B------:R-:W-:Y:S01]  /*3bc0*/  IMAD R7, R14, UR4, RZ ;  /* 0x000000040e077c24 */ /* 0x000fe2000f8e02ff */
[----:B------:R-:W-:-:S03]  /*3bd0*/  IADD3 R4, P1, R19, R4, RZ ;  /* 0x0000000413047210 */ /* 0x000fc60007f3e0ff */
[----:B------:R-:W-:-:S05]  /*3be0*/  IMAD R7, R18, UR5, R7 ;  /* 0x0000000512077c24 */ /* 0x000fca000f8e0207 */
[----:B------:R-:W-:-:S03]  /*3bf0*/  IADD3.X R5, R12, R5, R7, P1, !PT ;  /* 0x000000050c057210 */ /* 0x000fc60000ffe407 */
[----:B------:R-:W-:Y:S05]  /*3c00*/  @P0 BRA `(.L_x_43) ;  /* 0x0000008800b80947 */ /* 0x000fea0003800000 */
[----:B------:R-:W0:Y:S01]  /*3c10*/  LDC.64 R10, c[0x0][0x5c8] ;  /* 0x00017200ff0a7b82 */ /* 0x000e220000000a00 */
[----:B------:R-:W-:Y:S01]  /*3c20*/  IMAD.WIDE R22, R22, 0x40, R154 ;  /* 0x0000004016167825 */ /* 0x000fe200078e029a */
[----:B------:R-:W-:Y:S01]  /*3c30*/  ULDC.64 UR4, c[0x0][0x5c0] ;  /* 0x0001700000047ab9 */ /* 0x000fe20000000a00 */
[----:B------:R-:W-:Y:S02]  /*3c40*/  BSSY B0, `(.L_x_43) ;  /* 0x00008aa000007945 */ /* 0x000fe40003800000 */
[----:B------:R-:W-:Y:S02]  /*3c50*/  IMAD.IADD R15, R164, 0x1, -R3 ;  /* 0x00000001a40f7824 */ /* 0x000fe400078e0a03 */
[-C--:B0-----:R-:W-:Y:S02]  /*3c60*/  IMAD R0, R23, R10.reuse, RZ ;  /* 0x0000000a17007224 */ /* 0x081fe400078e02ff */
[----:B------:R-:W-:-:S04]  /*3c70*/  IMAD.WIDE.U32 R4, R22, R10, R4 ;  /* 0x0000000a16047225 */ /* 0x000fc800078e0004 */
[----:B------:R-:W-:Y:S01]  /*3c80*/  IMAD R7, R22, R11, R0 ;  /* 0x0000000b16077224 */ /* 0x000fe200078e0200 */
[----:B------:R-:W-:Y:S02]  /*3c90*/  LEA R0, P0, R10, R4, 0x3 ;  /* 0x000000040a007211 */ /* 0x000fe400078018ff */
[----:B------:R-:W-:Y:S01]  /*3ca0*/  IADD3 R6, P1, R4, UR4, RZ ;  /* 0x0000000404067c10 */ /* 0x000fe2000ff3e0ff */
[----:B------:R-:W-:Y:S01]  /*3cb0*/  IMAD.IADD R7, R5, 0x1, R7 ;  /* 0x0000000105077824 */ /* 0x000fe200078e0207 */
[----:B------:R-:W-:Y:S01]  /*3cc0*/  IADD3 R4, P2, R0, UR4, RZ ;  /* 0x0000000400047c10 */ /* 0x000fe2000ff5e0ff */
[----:B------:R-:W-:-:S03]  /*3cd0*/  IMAD R0, R166, -0x2, R13 ;  /* 0xfffffffea6007824 */ /* 0x000fc600078e020d */
[----:B------:R-:W-:Y:S01]  /*3ce0*/  LEA.HI.X R5, R10, R7, R11, 0x3, P0 ;  /* 0x000000070a057211 */ /* 0x000fe200000f1c0b */
[----:B------:R-:W-:Y:S01]  /*3cf0*/  IMAD.IADD R0, R0, 0x1, -R19 ;  /* 0x0000000100007824 */ /* 0x000fe200078e0a13 */
[----:B-----5:R-:W-:Y:S02]  /*3d00*/  FSETP.NEU.AND P0, PT, R152, RZ, PT ;  /* 0x000000ff9800720b */ /* 0x020fe40003f0d000 */
[----:B------:R-:W-:Y:S02]  /*3d10*/  IADD3.X R7, R7, UR5, RZ, P1, !PT ;  /* 0x0000000507077c10 */ /* 0x000fe40008ffe4ff */
[----:B------:R-:W-:-:S09]  /*3d20*/  IADD3.X R5, R5, UR5, RZ, P2, !PT ;  /* 0x0000000505057c10 */ /* 0x000fd200097fe4ff */
[----:B------:R-:W-:Y:S05]  /*3d30*/  @!P0 BRA `(.L_x_44) ;  /* 0x0000006800608947 */ /* 0x000fea0003800000 */
[----:B------:R-:W0:Y:S01]  /*3d40*/  LDC.64 R20, c[0x0][0x5b0] ;  /* 0x00016c00ff147b82 */ /* 0x000e220000000a00 */
[----:B------:R-:W-:Y:S01]  /*3d50*/  ULDC.64 UR4, c[0x0][0x5b8] ;  /* 0x00016e0000047ab9 */ /* 0x000fe20000000a00 */
[----:B------:R-:W-:Y:S01]  /*3d60*/  BSSY B1, `(.L_x_45) ;  /* 0x0000011000017945 */ /* 0x000fe20003800000 */
[----:B------:R-:W-:-:S04]  /*3d70*/  IMAD.WIDE.U32 R8, R18, UR4, R8 ;  /* 0x0000000412087c25 */ /* 0x000fc8000f8e0008 */
[----:B------:R-:W-:Y:S01]  /*3d80*/  IMAD R3, R14, UR4, RZ ;  /* 0x000000040e037c24 */ /* 0x000fe2000f8e02ff */
[----:B------:R-:W1:Y:S01]  /*3d90*/  LDC.64 R156, c[0x0][0x5a8] ;  /* 0x00016a00ff9c7b82 */ /* 0x000e620000000a00 */
[----:B------:R-:W-:Y:S02]  /*3da0*/  IADD3 R10, P0, R19, R8, RZ ;  /* 0x00000008130a7210 */ /* 0x000fe40007f1e0ff */
[----:B------:R-:W-:-:S05]  /*3db0*/  IMAD R3, R18, UR5, R3 ;  /* 0x0000000512037c24 */ /* 0x000fca000f8e0203 */
[----:B------:R-:W-:Y:S02]  /*3dc0*/  IADD3.X R11, R12, R9, R3, P0, !PT ;  /* 0x000000090c0b7210 */ /* 0x000fe400007fe403 */
[----:B------:R-:W-:-:S04]  /*3dd0*/  ISETP.GE.AND P0, PT, R15, 0x1, PT ;  /* 0x000000010f00780c */ /* 0x000fc80003f06270 */
[----:B------:R-:W-:Y:S01]  /*3de0*/  ISETP.LT.OR P3, PT, R0, 0x1, !P0 ;  /* 0x000000010000780c */ /* 0x000fe20004761670 */
[-C--:B0-----:R-:W-:Y:S02]  /*3df0*/  IMAD R3, R23, R20.reuse, RZ ;  /* 0x0000001417037224 */ /* 0x081fe400078e02ff */
[----:B------:R-:W-:-:S04]  /*3e00*/  IMAD.WIDE.U32 R8, R22, R20, R10 ;  /* 0x0000001416087225 */ /* 0x000fc800078e000a */
[----:B------:R-:W-:Y:S01]  /*3e10*/  IMAD R3, R22, R21, R3 ;  /* 0x0000001516037224 */ /* 0x000fe200078e0203 */
[----:B-1----:R-:W-:-:S04]  /*3e20*/  IADD3 R8, P1, R8, R156, RZ ;  /* 0x0000009c08087210 */ /* 0x002fc80007f3e0ff */
[--C-:B------:R-:W-:Y:S02]  /*3e30*/  IADD3.X R9, R157, R9, R3.reuse, P1, !PT ;  /* 0x000000099d097210 */ /* 0x100fe40000ffe403 */
[----:B------:R-:W-:Y:S01]  /*3e40*/  PRMT R3, RZ, 0x7610, R3 ;  /* 0x00007610ff037816 */ /* 0x000fe20000000003 */
[----:B------:R-:W-:Y:S06]  /*3e50*/  @P3 BRA `(.L_x_46) ;  /* 0x0000000000043947 */ /* 0x000fec0003800000 */
[----:B------:R0:W5:Y:S02]  /*3e60*/  LDG.E.U8 R3, desc[UR52][R8.64] ;  /* 0x0000003408037981 */ /* 0x000164000c1e1100 */
.L_x_46:
[----:B------:R-:W-:Y:S05]  /*3e70*/  BSYNC B1 ;  /* 0x0000000000017941 */ /* 0x000fea0003800000 */
.L_x_45:
[----:B-----5:R-:W-:Y:S01]  /*3e80*/  LOP3.LUT R3, R3, 0xff, RZ, 0xc0, !PT ;  /* 0x000000ff03037812 */ /* 0x020fe200078ec0ff */
[----:B------:R-:W-:Y:S01]  /*3e90*/  BSSY B1, `(.L_x_47) ;  /* 0x000000b000017945 */ /* 0x000fe20003800000 */
[----:B------:R-:W-:Y:S02]  /*3ea0*/  ISETP.LT.OR P2, PT, R0, 0x2, !P0 ;  /* 0x000000020000780c */ /* 0x000fe40004741670 */
[----:B------:R-:W-:-:S05]  /*3eb0*/  F2FP.F16.E5M2.UNPACK_B R3, R3 ;  /* 0x00000003ff03723e */ /* 0x000fca00020004ff */
[----:B------:R-:W-:-:S05]  /*3ec0*/  HADD2.F32 R3, -RZ, R3.H0_H0 ;  /* 0x20000003ff037230 */ /* 0x000fca0000004100 */
[----:B------:R-:W-:-:S04]  /*3ed0*/  FMUL R3, R3, R152 ;  /* 0x0000009803037220 */ /* 0x000fc80000400000 */
[----:B------:R-:W-:-:S05]  /*3ee0*/  FFMA R3, R24, R153, R3 ;  /* 0x0000009918037223 */ /* 0x000fca0000000003 */
[----:B------:R-:W-:Y:S02]  /*3ef0*/  F2FP.SATFINITE.E5M2.F32.PACK_AB_MERGE_C R13, RZ, R3, RZ ;  /* 0x00000003ff0d723e */ /* 0x000fe400048060ff */
[----:B------:R-:W-:-:S03]  /*3f00*/  PRMT R3, RZ, 0x7610, R3 ;  /* 0x00007610ff037816 */ /* 0x000fc60000000003 */
[----:B------:R1:W-:Y:S01]  /*3f10*/  @!P3 STG.E.U8 desc[UR52][R6.64], R13 ;  /* 0x0000000d0600b986 */ /* 0x0003e2000c101134 */
[----:B------:R-:W-:Y:S05]  /*3f20*/  @P2 BRA `(.L_x_48) ;  /* 0x0000000000042947 */ /* 0x000fea0003800000 */
[----:B------:R2:W5:Y:S02]  /*3f30*/  LDG.E.U8 R3, desc[UR52][R8.64+0x1] ;  /* 0x0000013408037981 */ /* 0x000564000c1e1100 */
.L_x_48:
[----:B------:R-:W-:Y:S05]  /*3f40*/  BSYNC B1 ;  /* 0x0000000000017941 */ /* 0x000fea0003800000 */
.L_x_47:
[----:B-----5:R-:W-:Y:S01]  /*3f50*/  LOP3.LUT R3, R3, 0xff, RZ, 0xc0, !PT ;  /* 0x000000ff03037812 */ /* 0x020fe200078ec0ff */
[----:B------:R-:W-:Y:S01]  /*3f60*/  BSSY B1, `(.L_x_49) ;  /* 0x0000013000017945 */ /* 0x000fe20003800000 */
[----:B-1----:R-:W-:Y:S02]  /*3f70*/  IADD3 R13, P1, R22, 0x8, RZ ;  /* 0x00000008160d7810 */ /* 0x002fe40007f3e0ff */
[----:B------:R-:W-:-:S03]  /*3f80*/  F2FP.F16.E5M2.UNPACK_B R3, R3 ;  /* 0x00000003ff03723e */ /* 0x000fc600020004ff */
[----:B------:R-:W-:Y:S01]  /*3f90*/  IMAD.X R23, RZ, RZ, R23, P1 ;  /* 0x000000ffff177224 */ /* 0x000fe200008e0617 */
[----:B------:R-:W-:Y:S01]  /*3fa0*/  ISETP.GE.AND P1, PT, R15, 0x9, PT ;  /* 0x000000090f00780c */ /* 0x000fe20003f26270 */
[----:B------:R-:W-:Y:S02]  /*3fb0*/  HADD2.F32 R3, -RZ, R3.H0_H0 ;  /* 0x20000003ff037230 */ /* 0x000fe40000004100 */
[-C--:B------:R-:W-:Y:S01]  /*3fc0*/  IMAD R14, R23, R20.reuse, RZ ;  /* 0x00000014170e7224 */ /* 0x080fe200078e02ff */
[----:B------:R-:W-:Y:S01]  /*3fd0*/  ISETP.LT.OR P4, PT, R0, 0x1, !P1 ;  /* 0x000000010000780c */ /* 0x000fe20004f81670 */
[----:B------:R-:W-:-:S04]  /*3fe0*/  IMAD.WIDE.U32 R10, R13, R20, R10 ;  /* 0x000000140d0a7225 */ /* 0x000fc800078e000a */
[----:B------:R-:W-:Y:S01]  /*3ff0*/  FMUL R12, R3, R152 ;  /* 0x00000098030c7220 */ /* 0x000fe20000400000 */
[----:B------:R-:W-:Y:S01]  /*4000*/  PRMT R3, RZ, 0x7610, R3 ;  /* 0x00007610ff037816 */ /* 0x000fe20000000003 */
[----:B------:R-:W-:Y:S02]  /*4010*/  IMAD R14, R13, R21, R14 ;  /* 0x000000150d0e7224 */ /* 0x000fe400078e020e */
[----:B------:R-:W-:-:S01]  /*4020*/  FFMA R12, R25, R153, R12 ;  /* 0x00000099190c7223 */ /* 0x000fc2000000000c */
[----:B------:R-:W-:-:S04]  /*4030*/  IADD3 R10, P3, R10, R156, RZ ;  /* 0x0000009c0a0a7210 */ /* 0x000fc80007f7e0ff */
[----:B------:R-:W-:Y:S02]  /*4040*/  F2FP.SATFINITE.E5M2.F32.PACK_AB_MERGE_C R13, RZ, R12, RZ ;  /* 0x0000000cff0d723e */ /* 0x000fe400048060ff */
[----:B------:R-:W-:-:S03]  /*4050*/  IADD3.X R11, R157, R11, R14, P3, !PT ;  /* 0x0000000b9d0b7210 */ /* 0x000fc60001ffe40e */
[----:B------:R1:W-:Y:S01]  /*4060*/  @!P2 STG.E.U8 desc[UR52][R6.64+0x1], R13 ;  /* 0x0000010d0600a986 */ /* 0x0003e2000c101134 */
[----:B------:R-:W-:Y:S05]  /*4070*/  @P4 BRA `(.L_x_50) ;  /* 0x0000000000044947 */ /* 0x000fea0003800000 */
[----:B------:R3:W5:Y:S02]  /*4080*/  LDG.E.U8 R3, desc[UR52][R10.64] ;  /* 0x000000340a037981 */ /* 0x000764000c1e1100 */
.L_x_50:
[----:B------:R-:W-:Y:S05]  /*4090*/  BSYNC B1 ;  /* 0x0000000000017941 */ /* 0x000fea0003800000 */
.L_x_49:
[----:B-----5:R-:W-:Y:S01]  /*40a0*/  LOP3.LUT R3, R3, 0xff, RZ, 0xc0, !PT ;  /* 0x000000ff03037812 */ /* 0x020fe200078ec0ff */
[----:B------:R-:W-:Y:S01]  /*40b0*/  BSSY B1, `(.L_x_51) ;  /* 0x000000b000017945 */ /* 0x000fe20003800000 */
[----:B------:R-:W-:Y:S02]  /*40c0*/  ISETP.LT.OR P2, PT, R0, 0x2, !P1 ;  /* 0x000000020000780c */ /* 0x000fe40004f41670 */
[----:B------:R-:W-:-:S05]  /*40d0*/  F2FP.F16.E5M2.UNPACK_B R3, R3 ;  /* 0x00000003ff03723e */ /* 0x000fca00020004ff */
[----:B------:R-:W-:-:S05]  /*40e0*/  HADD2.F32 R3, -RZ, R3.H0_H0 ;  /* 0x20000003ff037230 */ /* 0x000fca0000004100 */
[----:B------:R-:W-:-:S04]  /*40f0*/  FMUL R3, R3, R152 ;  /* 0x0000009803037220 */ /* 0x000fc80000400000 */
[----:B------:R-:W-:-:S05]  /*4100*/  FFMA R3, R26, R153, R3 ;  /* 0x000000991a037223 */ /* 0x000fca0000000003 */
[----:B-1----:R-:W-:Y:S02]  /*4110*/  F2FP.SATFINITE.E5M2.F32.PACK_AB_MERGE_C R13, RZ, R3, RZ ;  /* 0x00000003ff0d723e */ /* 0x002fe400048060ff */
[----:B------:R-:W-:-:S03]  /*4120*/  PRMT R3, RZ, 0x7610, R3 ;  /* 0x00007610ff037816 */ /* 0x000fc60000000003 */
[----:B------:R1:W-:Y:S01]  /*4130*/  @!P4 STG.E.U8 desc[UR52][R4.64], R13 ;  /* 0x0000000d0400c986 */ /* 0x0003e2000c101134 */
[----:B------:R-:W-:Y:S05]  /*4140*/  @P2 BRA `(.L_x_52) ;  /* 0x0000000000042947 */ /* 0x000fea0003800000 */
[----:B------:R4:W5:Y:S02]  /*4150*/  LDG.E.U8 R3, desc[UR52][R10.64+0x1] ;  /* 0x000001340a037981 */ /* 0x000964000c1e1100 */
.L_x_52:
[----:B------:R-:W-:Y:S05]  /*4160*/  BSYNC B1 ;  /* 0x0000000000017941 */ /* 0x000fea0003800000 */
.L_x_51:
[----:B-----5:R-:W-:Y:S01]  /*4170*/  LOP3.LUT R3, R3, 0xff, RZ, 0xc0, !PT ;  /* 0x000000ff03037812 */ /* 0x020fe200078ec0ff */
[----:B------:R-:W-:Y:S01]  /*4180*/  BSSY B1, `(.L_x_53) ;  /* 0x000000b000017945 */ /* 0x000fe20003800000 */
[----:B------:R-:W-:Y:S02]  /*4190*/  ISETP.LT.OR P3, PT, R0, 0x9, !P0 ;  /* 0x000000090000780c */ /* 0x000fe40004761670 */
[----:B------:R-:W-:-:S05]  /*41a0*/  F2FP.F16.E5M2.UNPACK_B R3, R3 ;  /* 0x00000003ff03723e */ /* 0x000fca00020004ff */
[----:B------:R-:W-:-:S05]  /*41b0*/  HADD2.F32 R3, -RZ, R3.H0_H0 ;  /* 0x20000003ff037230 */ /* 0x000fca0000004100 */
[----:B------:R-:W-:Y:S01]  /*41c0*/  FMUL R12, R3, R152 ;  /* 0x00000098030c7220 */ /* 0x000fe20000400000 */
[----:B------:R-:W-:-:S03]  /*41d0*/  PRMT R3, RZ, 0x7610, R3 ;  /* 0x00007610ff037816 */ /* 0x000fc60000000003 */
[----:B------:R-:W-:-:S05]  /*41e0*/  FFMA R12, R27, R153, R12 ;  /* 0x000000991b0c7223 */ /* 0x000fca000000000c */
[----:B-1----:R-:W-:-:S05]  /*41f0*/  F2FP.SATFINITE.E5M2.F32.PACK_AB_MERGE_C R13, RZ, R12, RZ ;  /* 0x0000000cff0d723e */ /* 0x002fca00048060ff */
[----:B------:R1:W-:Y:S01]  /*4200*/  @!P2 STG.E.U8 desc[UR52][R4.64+0x1], R13 ;  /* 0x0000010d0400a986 */ /* 0x0003e2000c101134 */
[----:B------:R-:W-:Y:S05]  /*4210*/  @P3 BRA `(.L_x_54) ;  /* 0x0000000000043947 */ /* 0x000fea0003800000 */
[----:B------:R0:W5:Y:S02]  /*4220*/  LDG.E.U8 R3, desc[UR52][R8.64+0x8] ;  /* 0x0000083408037981 */ /* 0x000164000c1e1100 */
.L_x_54:
[----:B------:R-:W-:Y:S05]  /*4230*/  BSYNC B1 ;  /* 0x0000000000017941 */ /* 0x000fea0003800000 */
.L_x_53:
        /* <DEDUP_REMOVED lines=12> */
.L_x_56:
[----:B------:R-:W-:Y:S05]  /*4300*/  BSYNC B1 ;  /* 0x0000000000017941 */ /* 0x000fea0003800000 */
.L_x_55:
        /* <DEDUP_REMOVED lines=12> */
.L_x_58:
[----:B------:R-:W-:Y:S05]  /*43d0*/  BSYNC B1 ;  /* 0x0000000000017941 */ /* 0x000fea0003800000 */
.L_x_57:
        /* <DEDUP_REMOVED lines=12> */
.L_x_60:
[----:B------:R-:W-:Y:S05]  /*44a0*/  BSYNC B1 ;  /* 0x0000000000017941 */ /* 0x000fea0003800000 */
.L_x_59:
        /* <DEDUP_REMOVED lines=12> */
.L_x_62:
[----:B------:R-:W-:Y:S05]  /*4570*/  BSYNC B1 ;  /* 0x0000000000017941 */ /* 0x000fea0003800000 */
.L_x_61:
        /* <DEDUP_REMOVED lines=12> */
.L_x_64:
[----:B------:R-:W-:Y:S05]  /*4640*/  BSYNC B1 ;  /* 0x0000000000017941 */ /* 0x000fea0003800000 */
.L_x_63:
        /* <DEDUP_REMOVED lines=12> */
.L_x_66:
[----:B------:R-:W-:Y:S05]  /*4710*/  BSYNC B1 ;  /* 0x0000000000017941 */ /* 0x000fea0003800000 */
.L_x_65:
        /* <DEDUP_REMOVED lines=12> */
.L_x_68:
[----:B------:R-:W-:Y:S05]  /*47e0*/  BSYNC B1 ;  /* 0x0000000000017941 */ /* 0x000fea0003800000 */
.L_x_67:
        /* <DEDUP_REMOVED lines=12> */
.L_x_70:
[----:B------:R-:W-:Y:S05]  /*48b0*/  BSYNC B1 ;  /* 0x0000000000017941 */ /* 0x000fea0003800000 */
.L_x_69:
        /* <DEDUP_REMOVED lines=12> */
.L_x_72:
[----:B------:R-:W-:Y:S05]  /*4980*/  BSYNC B1 ;  /* 0x0000000000017941 */ /* 0x000fea0003800000 */
.L_x_71:
        /* <DEDUP_REMOVED lines=12> */
.L_x_74:
[----:B------:R-:W-:Y:S05]  /*4a50*/  BSYNC B1 ;  /* 0x0000000000017941 */ /* 0x000fea0003800000 */
.L_x_73:
        /* <DEDUP_REMOVED lines=12> */
.L_x_76:
[----:B------:R-:W-:Y:S05]  /*4b20*/  BSYNC B1 ;  /* 0x0000000000017941 */ /* 0x000fea0003800000 */
.L_x_75:
        /* <DEDUP_REMOVED lines=12> */
.L_x_78:
[----:B------:R-:W-:Y:S05]  /*4bf0*/  BSYNC B1 ;  /* 0x0000000000017941 */ /* 0x000fea0003800000 */
.L_x_77:
        /* <DEDUP_REMOVED lines=12> */
.L_x_80:
[----:B------:R-:W-:Y:S05]  /*4cc0*/  BSYNC B1 ;  /* 0x0000000000017941 */ /* 0x000fea0003800000 */
.L_x_79:
        /* <DEDUP_REMOVED lines=12> */
.L_x_82:
[----:B------:R-:W-:Y:S05]  /*4d90*/  BSYNC B1 ;  /* 0x0000000000017941 */ /* 0x000fea0003800000 */
.L_x_81:
        /* <DEDUP_REMOVED lines=12> */
.L_x_84:
[----:B------:R-:W-:Y:S05]  /*4e60*/  BSYNC B1 ;  /* 0x0000000000017941 */ /* 0x000fea0003800000 */
.L_x_83:
        /* <DEDUP_REMOVED lines=12> */
.L_x_86:
[----:B------:R-:W-:Y:S05]  /*4f30*/  BSYNC B1 ;  /* 0x0000000000017941 */ /* 0x000fea0003800000 */
.L_x_85:
        /* <DEDUP_REMOVED lines=12> */
.L_x_88:
[----:B------:R-:W-:Y:S05]  /*5000*/  BSYNC B1 ;  /* 0x0000000000017941 */ /* 0x000fea0003800000 */
.L_x_87:
        /* <DEDUP_REMOVED lines=12> */
.L_x_90:
[----:B------:R-:W-:Y:S05]  /*50d0*/  BSYNC B1 ;  /* 0x0000000000017941 */ /* 0x000fea0003800000 */
.L_x_89:
        /* <DEDUP_REMOVED lines=12> */
.L_x_92:
[----:B------:R-:W-:Y:S05]  /*51a0*/  BSYNC B1 ;  /* 0x0000000000017941 */ /* 0x000fea0003800000 */
.L_x_91:
        /* <DEDUP_REMOVED lines=12> */
.L_x_94:
[----:B------:R-:W-:Y:S05]  /*5270*/  BSYNC B1 ;  /* 0x0000000000017941 */ /* 0x000fea0003800000 */
.L_x_93:
        /* <DEDUP_REMOVED lines=12> */
.L_x_96:
[----:B------:R-:W-:Y:S05]  /*5340*/  BSYNC B1 ;  /* 0x0000000000017941 */ /* 0x000fea0003800000 */
.L_x_95:
        /* <DEDUP_REMOVED lines=12> */
.L_x_98:
[----:B------:R-:W-:Y:S05]  /*5410*/  BSYNC B1 ;  /* 0x0000000000017941 */ /* 0x000fea0003800000 */
.L_x_97:
        /* <DEDUP_REMOVED lines=12> */
.L_x_100:
[----:B------:R-:W-:Y:S05]  /*54e0*/  BSYNC B1 ;  /* 0x0000000000017941 */ /* 0x000fea0003800000 */
.L_x_99:
        /* <DEDUP_REMOVED lines=12> */
.L_x_102:
[----:B------:R-:W-:Y:S05]  /*55b0*/  BSYNC B1 ;  /* 0x0000000000017941 */ /* 0x000fea0003800000 */
.L_x_101:
        /* <DEDUP_REMOVED lines=12> */
.L_x_104:
[----:B------:R-:W-:Y:S05]  /*5680*/  BSYNC B1 ;  /* 0x0000000000017941 */ /* 0x000fea0003800000 */
.L_x_103:
        /* <DEDUP_REMOVED lines=12> */
.L_x_106:
[----:B------:R-:W-:Y:S05]  /*5750*/  BSYNC B1 ;  /* 0x0000000000017941 */ /* 0x000fea0003800000 */
.L_x_105:
        /* <DEDUP_REMOVED lines=12> */
.L_x_108:
[----:B------:R-:W-:Y:S05]  /*5820*/  BSYNC B1 ;  /* 0x0000000000017941 */ /* 0x000fea0003800000 */
.L_x_107:
        /* <DEDUP_REMOVED lines=12> */
.L_x_110:
[----:B------:R-:W-:Y:S05]  /*58f0*/  BSYNC B1 ;  /* 0x0000000000017941 */ /* 0x000fea0003800000 */
.L_x_109:
        /* <DEDUP_REMOVED lines=12> */
.L_x_112:
[----:B------:R-:W-:Y:S05]  /*59c0*/  BSYNC B1 ;  /* 0x0000000000017941 */ /* 0x000fea0003800000 */
.L_x_111:
        /* <DEDUP_REMOVED lines=12> */
.L_x_114:
[----:B------:R-:W-:Y:S05]  /*5a90*/  BSYNC B1 ;  /* 0x0000000000017941 */ /* 0x000fea0003800000 */
.L_x_113:
        /* <DEDUP_REMOVED lines=12> */
.L_x_116:
[----:B------:R-:W-:Y:S05]  /*5b60*/  BSYNC B1 ;  /* 0x0000000000017941 */ /* 0x000fea0003800000 */
.L_x_115:
        /* <DEDUP_REMOVED lines=12> */
.L_x_118:
[----:B------:R-:W-:Y:S05]  /*5c30*/  BSYNC B1 ;  /* 0x0000000000017941 */ /* 0x000fea0003800000 */
.L_x_117:
        /* <DEDUP_REMOVED lines=12> */
.L_x_120:
[----:B------:R-:W-:Y:S05]  /*5d00*/  BSYNC B1 ;  /* 0x0000000000017941 */ /* 0x000fea0003800000 */
.L_x_119:
        /* <DEDUP_REMOVED lines=12> */
.L_x_122:
[----:B------:R-:W-:Y:S05]  /*5dd0*/  BSYNC B1 ;  /* 0x0000000000017941 */ /* 0x000fea0003800000 */
.L_x_121:
        /* <DEDUP_REMOVED lines=12> */
.L_x_124:
[----:B------:R-:W-:Y:S05]  /*5ea0*/  BSYNC B1 ;  /* 0x0000000000017941 */ /* 0x000fea0003800000 */
.L_x_123:
        /* <DEDUP_REMOVED lines=12> */
.L_x_126:
[----:B------:R-:W-:Y:S05]  /*5f70*/  BSYNC B1 ;  /* 0x0000000000017941 */ /* 0x000fea0003800000 */
.L_x_125:
        /* <DEDUP_REMOVED lines=12> */
.L_x_128:
[----:B------:R-:W-:Y:S05]  /*6040*/  BSYNC B1 ;  /* 0x0000000000017941 */ /* 0x000fea0003800000 */
.L_x_127:
        /* <DEDUP_REMOVED lines=12> */
.L_x_130:
[----:B------:R-:W-:Y:S05]  /*6110*/  BSYNC B1 ;  /* 0x0000000000017941 */ /* 0x000fea0003800000 */
.L_x_129:
        /* <DEDUP_REMOVED lines=12> */
.L_x_132:
[----:B------:R-:W-:Y:S05]  /*61e0*/  BSYNC B1 ;  /* 0x0000000000017941 */ /* 0x000fea0003800000 */
.L_x_131:
        /* <DEDUP_REMOVED lines=12> */
.L_x_134:
[----:B------:R-:W-:Y:S05]  /*62b0*/  BSYNC B1 ;  /* 0x0000000000017941 */ /* 0x000fea0003800000 */
.L_x_133:
        /* <DEDUP_REMOVED lines=12> */
.L_x_136:
[----:B------:R-:W-:Y:S05]  /*6380*/  BSYNC B1 ;  /* 0x0000000000017941 */ /* 0x000fea0003800000 */
.L_x_135:
        /* <DEDUP_REMOVED lines=12> */
.L_x_138:
[----:B------:R-:W-:Y:S05]  /*6450*/  BSYNC B1 ;  /* 0x0000000000017941 */ /* 0x000fea0003800000 */
.L_x_137:
        /* <DEDUP_REMOVED lines=12> */
.L_x_140:
[----:B------:R-:W-:Y:S05]  /*6520*/  BSYNC B1 ;  /* 0x0000000000017941 */ /* 0x000fea0003800000 */
.L_x_139:
        /* <DEDUP_REMOVED lines=12> */
.L_x_142:
[----:B------:R-:W-:Y:S05]  /*65f0*/  BSYNC B1 ;  /* 0x0000000000017941 */ /* 0x000fea0003800000 */
.L_x_141:
        /* <DEDUP_REMOVED lines=12> */
.L_x_144:
[----:B------:R-:W-:Y:S05]  /*66c0*/  BSYNC B1 ;  /* 0x0000000000017941 */ /* 0x000fea0003800000 */
.L_x_143:
        /* <DEDUP_REMOVED lines=12> */
.L_x_146:
[----:B------:R-:W-:Y:S05]  /*6790*/  BSYNC B1 ;  /* 0x0000000000017941 */ /* 0x000fea0003800000 */
.L_x_145:
        /* <DEDUP_REMOVED lines=12> */
.L_x_148:
[----:B------:R-:W-:Y:S05]  /*6860*/  BSYNC B1 ;  /* 0x0000000000017941 */ /* 0x000fea0003800000 */
.L_x_147:
        /* <DEDUP_REMOVED lines=12> */
.L_x_150:
[----:B------:R-:W-:Y:S05]  /*6930*/  BSYNC B1 ;  /* 0x0000000000017941 */ /* 0x000fea0003800000 */
.L_x_149:
        /* <DEDUP_REMOVED lines=12> */
.L_x_152:
[----:B------:R-:W-:Y:S05]  /*6a00*/  BSYNC B1 ;  /* 0x0000000000017941 */ /* 0x000fea0003800000 */
.L_x_151:
        /* <DEDUP_REMOVED lines=12> */
.L_x_154:
[----:B------:R-:W-:Y:S05]  /*6ad0*/  BSYNC B1 ;  /* 0x0000000000017941 */ /* 0x000fea0003800000 */
.L_x_153:
        /* <DEDUP_REMOVED lines=12> */
.L_x_156:
[----:B------:R-:W-:Y:S05]  /*6ba0*/  BSYNC B1 ;  /* 0x0000000000017941 */ /* 0x000fea0003800000 */
.L_x_155:
        /* <DEDUP_REMOVED lines=12> */
.L_x_158:
[----:B------:R-:W-:Y:S05]  /*6c70*/  BSYNC B1 ;  /* 0x0000000000017941 */ /* 0x000fea0003800000 */
.L_x_157:
        /* <DEDUP_REMOVED lines=12> */
.L_x_160:
[----:B------:R-:W-:Y:S05]  /*6d40*/  BSYNC B1 ;  /* 0x0000000000017941 */ /* 0x000fea0003800000 */
.L_x_159:
        /* <DEDUP_REMOVED lines=12> */
.L_x_162:
[----:B------:R-:W-:Y:S05]  /*6e10*/  BSYNC B1 ;  /* 0x0000000000017941 */ /* 0x000fea0003800000 */
.L_x_161:
        /* <DEDUP_REMOVED lines=12> */
.L_x_164:
[----:B------:R-:W-:Y:S05]  /*6ee0*/  BSYNC B1 ;  /* 0x0000000000017941 */ /* 0x000fea0003800000 */
.L_x_163:
        /* <DEDUP_REMOVED lines=12> */
.L_x_166:
[----:B------:R-:W-:Y:S05]  /*6fb0*/  BSYNC B1 ;  /* 0x0000000000017941 */ /* 0x000fea0003800000 */
.L_x_165:
        /* <DEDUP_REMOVED lines=12> */
.L_x_168:
[----:B------:R-:W-:Y:S05]  /*7080*/  BSYNC B1 ;  /* 0x0000000000017941 */ /* 0x000fea0003800000 */
.L_x_167:
        /* <DEDUP_REMOVED lines=12> */
.L_x_170:
[----:B------:R-:W-:Y:S05]  /*7150*/  BSYNC B1 ;  /* 0x0000000000017941 */ /* 0x000fea0003800000 */
.L_x_169:
        /* <DEDUP_REMOVED lines=12> */
.L_x_172:
[----:B------:R-:W-:Y:S05]  /*7220*/  BSYNC B1 ;  /* 0x0000000000017941 */ /* 0x000fea0003800000 */
.L_x_171:
        /* <DEDUP_REMOVED lines=12> */
.L_x_174:
[----:B------:R-:W-:Y:S05]  /*72f0*/  BSYNC B1 ;  /* 0x0000000000017941 */ /* 0x000fea0003800000 */
.L_x_173:
        /* <DEDUP_REMOVED lines=12> */
.L_x_176:
[----:B------:R-:W-:Y:S05]  /*73c0*/  BSYNC B1 ;  /* 0x0000000000017941 */ /* 0x000fea0003800000 */
.L_x_175:
        /* <DEDUP_REMOVED lines=12> */
.L_x_178:
[----:B------:R-:W-:Y:S05]  /*7490*/  BSYNC B1 ;  /* 0x0000000000017941 */ /* 0x000fea0003800000 */
.L_x_177:
        /* <DEDUP_REMOVED lines=12> */
.L_x_180:
[----:B------:R-:W-:Y:S05]  /*7560*/  BSYNC B1 ;  /* 0x0000000000017941 */ /* 0x000fea0003800000 */
.L_x_179:
        /* <DEDUP_REMOVED lines=12> */
.L_x_182:
[----:B------:R-:W-:Y:S05]  /*7630*/  BSYNC B1 ;  /* 0x0000000000017941 */ /* 0x000fea0003800000 */
.L_x_181:
        /* <DEDUP_REMOVED lines=12> */
.L_x_184:
[----:B------:R-:W-:Y:S05]  /*7700*/  BSYNC B1 ;  /* 0x0000000000017941 */ /* 0x000fea0003800000 */
.L_x_183:
        /* <DEDUP_REMOVED lines=12> */
.L_x_186:
[----:B------:R-:W-:Y:S05]  /*77d0*/  BSYNC B1 ;  /* 0x0000000000017941 */ /* 0x000fea0003800000 */
.L_x_185:
        /* <DEDUP_REMOVED lines=12> */
.L_x_188:
[----:B------:R-:W-:Y:S05]  /*78a0*/  BSYNC B1 ;  /* 0x0000000000017941 */ /* 0x000fea0003800000 */
.L_x_187:
        /* <DEDUP_REMOVED lines=12> */
.L_x_190:
[----:B------:R-:W-:Y:S05]  /*7970*/  BSYNC B1 ;  /* 0x0000000000017941 */ /* 0x000fea0003800000 */
.L_x_189:
        /* <DEDUP_REMOVED lines=12> */
.L_x_192:
[----:B------:R-:W-:Y:S05]  /*7a40*/  BSYNC B1 ;  /* 0x0000000000017941 */ /* 0x000fea0003800000 */
.L_x_191:
        /* <DEDUP_REMOVED lines=12> */
.L_x_194:
[----:B------:R-:W-:Y:S05]  /*7b10*/  BSYNC B1 ;  /* 0x0000000000017941 */ /* 0x000fea0003800000 */
.L_x_193:
        /* <DEDUP_REMOVED lines=12> */
.L_x_196:
[----:B------:R-:W-:Y:S05]  /*7be0*/  BSYNC B1 ;  /* 0x0000000000017941 */ /* 0x000fea0003800000 */
.L_x_195:
        /* <DEDUP_REMOVED lines=12> */
.L_x_198:
[----:B------:R-:W-:Y:S05]  /*7cb0*/  BSYNC B1 ;  /* 0x0000000000017941 */ /* 0x000fea0003800000 */
.L_x_197:
        /* <DEDUP_REMOVED lines=12> */
.L_x_200:
[----:B------:R-:W-:Y:S05]  /*7d80*/  BSYNC B1 ;  /* 0x0000000000017941 */ /* 0x000fea0003800000 */
.L_x_199:
        /* <DEDUP_REMOVED lines=12> */
.L_x_202:
[----:B------:R-:W-:Y:S05]  /*7e50*/  BSYNC B1 ;  /* 0x0000000000017941 */ /* 0x000fea0003800000 */
.L_x_201:
        /* <DEDUP_REMOVED lines=12> */
.L_x_204:
[----:B------:R-:W-:Y:S05]  /*7f20*/  BSYNC B1 ;  /* 0x0000000000017941 */ /* 0x000fea0003800000 */
.L_x_203:
        /* <DEDUP_REMOVED lines=12> */
.L_x_206:
[----:B------:R-:W-:Y:S05]  /*7ff0*/  BSYNC B1 ;  /* 0x0000000000017941 */ /* 0x000fea0003800000 */
.L_x_205:
        /* <DEDUP_REMOVED lines=12> */
.L_x_208:
[----:B------:R-:W-:Y:S05]  /*80c0*/  BSYNC B1 ;  /* 0x0000000000017941 */ /* 0x000fea0003800000 */
.L_x_207:
        /* <DEDUP_REMOVED lines=12> */
.L_x_210:
[----:B------:R-:W-:Y:S05]  /*8190*/  BSYNC B1 ;  /* 0x0000000000017941 */ /* 0x000fea0003800000 */
.L_x_209:
        /* <DEDUP_REMOVED lines=12> */
.L_x_212:
[----:B------:R-:W-:Y:S05]  /*8260*/  BSYNC B1 ;  /* 0x0000000000017941 */ /* 0x000fea0003800000 */
.L_x_211:
        /* <DEDUP_REMOVED lines=12> */
.L_x_214:
[----:B------:R-:W-:Y:S05]  /*8330*/  BSYNC B1 ;  /* 0x0000000000017941 */ /* 0x000fea0003800000 */
.L_x_213:
        /* <DEDUP_REMOVED lines=12> */
.L_x_216:
[----:B------:R-:W-:Y:S05]  /*8400*/  BSYNC B1 ;  /* 0x0000000000017941 */ /* 0x000fea0003800000 */
.L_x_215:
        /* <DEDUP_REMOVED lines=12> */
.L_x_218:
[----:B------:R-:W-:Y:S05]  /*84d0*/  BSYNC B1 ;  /* 0x0000000000017941 */ /* 0x000fea0003800000 */
.L_x_217:
        /* <DEDUP_REMOVED lines=12> */
.L_x_220:
[----:B------:R-:W-:Y:S05]  /*85a0*/  BSYNC B1 ;  /* 0x0000000000017941 */ /* 0x000fea0003800000 */
.L_x_219:
        /* <DEDUP_REMOVED lines=12> */
.L_x_222:
[----:B------:R-:W-:Y:S05]  /*8670*/  BSYNC B1 ;  /* 0x0000000000017941 */ /* 0x000fea0003800000 */
.L_x_221:
        /* <DEDUP_REMOVED lines=12> */
.L_x_224:
[----:B------:R-:W-:Y:S05]  /*8740*/  BSYNC B1 ;  /* 0x0000000000017941 */ /* 0x000fea0003800000 */
.L_x_223:
        /* <DEDUP_REMOVED lines=12> */
.L_x_226:
[----:B------:R-:W-:Y:S05]  /*8810*/  BSYNC B1 ;  /* 0x0000000000017941 */ /* 0x000fea0003800000 */
.L_x_225:
        /* <DEDUP_REMOVED lines=12> */
.L_x_228:
[----:B------:R-:W-:Y:S05]  /*88e0*/  BSYNC B1 ;  /* 0x0000000000017941 */ /* 0x000fea0003800000 */
.L_x_227:
        /* <DEDUP_REMOVED lines=12> */
.L_x_230:
[----:B------:R-:W-:Y:S05]  /*89b0*/  BSYNC B1 ;  /* 0x0000000000017941 */ /* 0x000fea0003800000 */
.L_x_229:
        /* <DEDUP_REMOVED lines=12> */
.L_x_232:
[----:B------:R-:W-:Y:S05]  /*8a80*/  BSYNC B1 ;  /* 0x0000000000017941 */ /* 0x000fea0003800000 */
.L_x_231:
        /* <DEDUP_REMOVED lines=12> */
.L_x_234:
[----:B------:R-:W-:Y:S05]  /*8b50*/  BSYNC B1 ;  /* 0x0000000000017941 */ /* 0x000fea0003800000 */
.L_x_233:
        /* <DEDUP_REMOVED lines=12> */
.L_x_236:
[----:B------:R-:W-:Y:S05]  /*8c20*/  BSYNC B1 ;  /* 0x0000000000017941 */ /* 0x000fea0003800000 */
.L_x_235:
        /* <DEDUP_REMOVED lines=12> */
.L_x_238:
[----:B------:R-:W-:Y:S05]  /*8cf0*/  BSYNC B1 ;  /* 0x0000000000017941 */ /* 0x000fea0003800000 */
.L_x_237:
        /* <DEDUP_REMOVED lines=12> */
.L_x_240:
[----:B------:R-:W-:Y:S05]  /*8dc0*/  BSYNC B1 ;  /* 0x0000000000017941 */ /* 0x000fea0003800000 */
.L_x_239:
        /* <DEDUP_REMOVED lines=12> */
.L_x_242:
[----:B------:R-:W-:Y:S05]  /*8e90*/  BSYNC B1 ;  /* 0x0000000000017941 */ /* 0x000fea0003800000 */
.L_x_241:
        /* <DEDUP_REMOVED lines=12> */
.L_x_244:
[----:B------:R-:W-:Y:S05]  /*8f60*/  BSYNC B1 ;  /* 0x0000000000017941 */ /* 0x000fea0003800000 */
.L_x_243:
        /* <DEDUP_REMOVED lines=12> */
.L_x_246:
[----:B------:R-:W-:Y:S05]  /*9030*/  BSYNC B1 ;  /* 0x0000000000017941 */ /* 0x000fea0003800000 */
.L_x_245:
        /* <DEDUP_REMOVED lines=12> */
.L_x_248:
[----:B------:R-:W-:Y:S05]  /*9100*/  BSYNC B1 ;  /* 0x0000000000017941 */ /* 0x000fea0003800000 */
.L_x_247:
        /* <DEDUP_REMOVED lines=12> */
.L_x_250:
[----:B------:R-:W-:Y:S05]  /*91d0*/  BSYNC B1 ;  /* 0x0000000000017941 */ /* 0x000fea0003800000 */
.L_x_249:
        /* <DEDUP_REMOVED lines=12> */
.L_x_252:
[----:B------:R-:W-:Y:S05]  /*92a0*/  BSYNC B1 ;  /* 0x0000000000017941 */ /* 0x000fea0003800000 */
.L_x_251:
        /* <DEDUP_REMOVED lines=12> */
.L_x_254:
[----:B------:R-:W-:Y:S05]  /*9370*/  BSYNC B1 ;  /* 0x0000000000017941 */ /* 0x000fea0003800000 */
.L_x_253:
        /* <DEDUP_REMOVED lines=12> */
.L_x_256:
[----:B------:R-:W-:Y:S05]  /*9440*/  BSYNC B1 ;  /* 0x0000000000017941 */ /* 0x000fea0003800000 */
.L_x_255:
        /* <DEDUP_REMOVED lines=12> */
.L_x_258:
[----:B------:R-:W-:Y:S05]  /*9510*/  BSYNC B1 ;  /* 0x0000000000017941 */ /* 0x000fea0003800000 */
.L_x_257:
        /* <DEDUP_REMOVED lines=12> */
.L_x_260:
[----:B------:R-:W-:Y:S05]  /*95e0*/  BSYNC B1 ;  /* 0x0000000000017941 */ /* 0x000fea0003800000 */
.L_x_259:
        /* <DEDUP_REMOVED lines=12> */
.L_x_262:
[----:B------:R-:W-:Y:S05]  /*96b0*/  BSYNC B1 ;  /* 0x0000000000017941 */ /* 0x000fea0003800000 */
.L_x_261:
        /* <DEDUP_REMOVED lines=12> */
.L_x_264:
[----:B------:R-:W-:Y:S05]  /*9780*/  BSYNC B1 ;  /* 0x0000000000017941 */ /* 0x000fea0003800000 */
.L_x_263:
        /* <DEDUP_REMOVED lines=12> */
.L_x_266:
[----:B------:R-:W-:Y:S05]  /*9850*/  BSYNC B1 ;  /* 0x0000000000017941 */ /* 0x000fea0003800000 */
.L_x_265:
        /* <DEDUP_REMOVED lines=12> */
.L_x_268:
[----:B------:R-:W-:Y:S05]  /*9920*/  BSYNC B1 ;  /* 0x0000000000017941 */ /* 0x000fea0003800000 */
.L_x_267:
        /* <DEDUP_REMOVED lines=12> */
.L_x_270:
[----:B------:R-:W-:Y:S05]  /*99f0*/  BSYNC B1 ;  /* 0x0000000000017941 */ /* 0x000fea0003800000 */
.L_x_269:
        /* <DEDUP_REMOVED lines=12> */
.L_x_272:
[----:B------:R-:W-:Y:S05]  /*9ac0*/  BSYNC B1 ;  /* 0x0000000000017941 */ /* 0x000fea0003800000 */
.L_x_271:
        /* <DEDUP_REMOVED lines=12> */
.L_x_274:
[----:B------:R-:W-:Y:S05]  /*9b90*/  BSYNC B1 ;  /* 0x0000000000017941 */ /* 0x000fea0003800000 */
.L_x_273:
        /* <DEDUP_REMOVED lines=12> */
.L_x_276:
[----:B------:R-:W-:Y:S05]  /*9c60*/  BSYNC B1 ;  /* 0x0000000000017941 */ /* 0x000fea0003800000 */
.L_x_275:
        /* <DEDUP_REMOVED lines=12> */
.L_x_278:
[----:B------:R-:W-:Y:S05]  /*9d30*/  BSYNC B1 ;  /* 0x0000000000017941 */ /* 0x000fea0003800000 */
.L_x_277:
        /* <DEDUP_REMOVED lines=12> */
.L_x_280:
[----:B------:R-:W-:Y:S05]  /*9e00*/  BSYNC B1 ;  /* 0x0000000000017941 */ /* 0x000fea0003800000 */
.L_x_279:
        /* <DEDUP_REMOVED lines=12> */
.L_x_282:
[----:B------:R-:W-:Y:S05]  /*9ed0*/  BSYNC B1 ;  /* 0x0000000000017941 */ /* 0x000fea0003800000 */
.L_x_281:
        /* <DEDUP_REMOVED lines=12> */
.L_x_284:
[----:B------:R-:W-:Y:S05]  /*9fa0*/  BSYNC B1 ;  /* 0x0000000000017941 */ /* 0x000fea0003800000 */
.L_x_283:
        /* <DEDUP_REMOVED lines=12> */
.L_x_286:
[----:B------:R-:W-:Y:S05]  /*a070*/  BSYNC B1 ;  /* 0x0000000000017941 */ /* 0x000fea0003800000 */
.L_x_285:
        /* <DEDUP_REMOVED lines=12> */
.L_x_288:
[----:B------:R-:W-:Y:S05]  /*a140*/  BSYNC B1 ;  /* 0x0000000000017941 */ /* 0x000fea0003800000 */
.L_x_287:
        /* <DEDUP_REMOVED lines=12> */
.L_x_290:
[----:B------:R-:W-:Y:S05]  /*a210*/  BSYNC B1 ;  /* 0x0000000000017941 */ /* 0x000fea0003800000 */
.L_x_289:
        /* <DEDUP_REMOVED lines=12> */
.L_x_292:
[----:B------:R-:W-:Y:S05]  /*a2e0*/  BSYNC B1 ;  /* 0x0000000000017941 */ /* 0x000fea0003800000 */
.L_x_291:
        /* <DEDUP_REMOVED lines=12> */
.L_x_294:
[----:B------:R-:W-:Y:S05]  /*a3b0*/  BSYNC B1 ;  /* 0x0000000000017941 */ /* 0x000fea0003800000 */
.L_x_293:
        /* <DEDUP_REMOVED lines=12> */
.L_x_296:
[----:B------:R-:W-:Y:S05]  /*a480*/  BSYNC B1 ;  /* 0x0000000000017941 */ /* 0x000fea0003800000 */
.L_x_295:
[----:B-----5:R-:W-:Y:S01]  /*a490*/  LOP3.LUT R3, R3, 0xff, RZ, 0xc0, !PT ;  /* 0x000000ff03037812 */ /* 0x020fe200078ec0ff */
[----:B------:R-:W-:Y:S01]  /*a4a0*/  BSSY B1, `(.L_x_297) ;  /* 0x000000b000017945 */ /* 0x000fe20003800000 */
[----:B------:R-:W-:Y:S02]  /*a4b0*/  ISETP.LT.OR P2, PT, R0, 0xf9, !P1 ;  /* 0x000000f90000780c */ /* 0x000fe40004f41670 */
[----:B------:R-:W-:-:S05]  /*a4c0*/  F2FP.F16.E5M2.UNPACK_B R3, R3 ;  /* 0x00000003ff03723e */ /* 0x000fca00020004ff */
[----:B------:R-:W-:-:S05]  /*a4d0*/  HADD2.F32 R3, -RZ, R3.H0_H0 ;  /* 0x20000003ff037230 */ /* 0x000fca0000004100 */
[----:B0-2---:R-:W-:Y:S01]  /*a4e0*/  FMUL R8, R3, R152 ;  /* 0x0000009803087220 */ /* 0x005fe20000400000 */
[----:B------:R-:W-:-:S03]  /*a4f0*/  PRMT R3, RZ, 0x7610, R3 ;  /* 0x00007610ff037816 */ /* 0x000fc60000000003 */
[----:B------:R-:W-:-:S05]  /*a500*/  FFMA R8, R149, R153, R8 ;  /* 0x0000009995087223 */ /* 0x000fca0000000008 */
[----:B------:R-:W-:-:S05]  /*a510*/  F2FP.SATFINITE.E5M2.F32.PACK_AB_MERGE_C R9, RZ, R8, RZ ;  /* 0x00000008ff09723e */ /* 0x000fca00048060ff */
[----:B------:R0:W-:Y:S01]  /*a520*/  @!P0 STG.E.U8 desc[UR52][R6.64+0xf9], R9 ;  /* 0x0000f90906008986 */ /* 0x0001e2000c101134 */
[----:B------:R-:W-:Y:S05]  /*a530*/  @P2 BRA `(.L_x_298) ;  /* 0x0000000000042947 */ /* 0x000fea0003800000 */
[----:B------:R2:W5:Y:S02]  /*a540*/  LDG.E.U8 R3, desc[UR52][R10.64+0xf8] ;  /* 0x0000f8340a037981 */ /* 0x000564000c1e1100 */
.L_x_298:
[----:B------:R-:W-:Y:S05]  /*a550*/  BSYNC B1 ;  /* 0x0000000000017941 */ /* 0x000fea0003800000 */
.L_x_297:
[----:B-----5:R-:W-:Y:S01]  /*a560*/  LOP3.LUT R3, R3, 0xff, RZ, 0xc0, !PT ;  /* 0x000000ff03037812 */ /* 0x020fe200078ec0ff */
[----:B------:R-:W-:Y:S01]  /*a570*/  BSSY B1, `(.L_x_299) ;  /* 0x000000b000017945 */ /* 0x000fe20003800000 */
[----:B------:R-:W-:Y:S02]  /*a580*/  ISETP.LT.OR P1, PT, R0, 0xfa, !P1 ;  /* 0x000000fa0000780c */ /* 0x000fe40004f21670 */
[----:B------:R-:W-:Y:S02]  /*a590*/  F2FP.F16.E5M2.UNPACK_B R3, R3 ;  /* 0x00000003ff03723e */ /* 0x000fe400020004ff */
[----:B------:R-:W-:-:S03]  /*a5a0*/  PRMT R0, RZ, 0x7610, R0 ;  /* 0x00007610ff007816 */ /* 0x000fc60000000000 */
[----:B------:R-:W-:-:S05]  /*a5b0*/  HADD2.F32 R3, -RZ, R3.H0_H0 ;  /* 0x20000003ff037230 */ /* 0x000fca0000004100 */
[----:B------:R-:W-:-:S04]  /*a5c0*/  FMUL R3, R3, R152 ;  /* 0x0000009803037220 */ /* 0x000fc80000400000 */
[----:B------:R-:W-:-:S05]  /*a5d0*/  FFMA R3, R150, R153, R3 ;  /* 0x0000009996037223 */ /* 0x000fca0000000003 */
[----:B------:R-:W-:-:S05]  /*a5e0*/  F2FP.SATFINITE.E5M2.F32.PACK_AB_MERGE_C R3, RZ, R3, RZ ;  /* 0x00000003ff03723e */ /* 0x000fca00048060ff */
[----:B------:R0:W-:Y:S01]  /*a5f0*/  @!P2 STG.E.U8 desc[UR52][R4.64+0xf8], R3 ;  /* 0x0000f8030400a986 */ /* 0x0001e2000c101134 */
[----:B------:R-:W-:Y:S05]  /*a600*/  @P1 BRA `(.L_x_300) ;  /* 0x0000000000041947 */ /* 0x000fea0003800000 */
[----:B------:R0:W5:Y:S02]  /*a610*/  LDG.E.U8 R0, desc[UR52][R10.64+0xf9] ;  /* 0x0000f9340a007981 */ /* 0x000164000c1e1100 */
.L_x_300:
[----:B------:R-:W-:Y:S05]  /*a620*/  BSYNC B1 ;  /* 0x0000000000017941 */ /* 0x000fea0003800000 */
.L_x_299:
[----:B------:R-:W-:Y:S05]  /*a630*/  @P1 BRA `(.L_x_301) ;  /* 0x0000002000281947 */ /* 0x000fea0003800000 */
[----:B-----5:R-:W-:-:S04]  /*a640*/  LOP3.LUT R0, R0, 0xff, RZ, 0xc0, !PT ;  /* 0x000000ff00007812 */ /* 0x020fc800078ec0ff */
[----:B------:R-:W-:-:S05]  /*a650*/  F2FP.F16.E5M2.UNPACK_B R0, R0 ;  /* 0x00000000ff00723e */ /* 0x000fca00020004ff */
[----:B0-----:R-:W-:-:S05]  /*a660*/  HADD2.F32 R3, -RZ, R0.H0_H0 ;  /* 0x20000000ff037230 */ /* 0x001fca0000004100 */
[----:B------:R-:W-:-:S04]  /*a670*/  FMUL R0, R3, R152 ;  /* 0x0000009803007220 */ /* 0x000fc80000400000 */
[----:B------:R-:W-:-:S05]  /*a680*/  FFMA R0, R151, R153, R0 ;  /* 0x0000009997007223 */ /* 0x000fca0000000000 */
[----:B------:R-:W-:-:S05]  /*a690*/  F2FP.SATFINITE.E5M2.F32.PACK_AB_MERGE_C R3, RZ, R0, RZ ;  /* 0x00000000ff03723e */ /* 0x000fca00048060ff */
[----:B------:R0:W-:Y:S01]  /*a6a0*/  STG.E.U8 desc[UR52][R4.64+0xf9], R3 ;  /* 0x0000f90304007986 */ /* 0x0001e2000c101134 */
[----:B------:R-:W-:Y:S05]  /*a6b0*/  BRA `(.L_x_301) ;  /* 0x0000002000087947 */ /* 0x000fea0003800000 */
.L_x_44:
[----:B------:R-:W-:Y:S01]  /*a6c0*/  ISETP.GE.AND P1, PT, R15, 0x1, PT ;  /* 0x000000010f00780c */ /* 0x000fe20003f26270 */
[-C--:B------:R-:W-:Y:S01]  /*a6d0*/  FMUL R24, R24, R153.reuse ;  /* 0x0000009918187220 */ /* 0x080fe20000400000 */
[-C--:B------:R-:W-:Y:S01]  /*a6e0*/  FMUL R25, R25, R153.reuse ;  /* 0x0000009919197220 */ /* 0x080fe20000400000 */
[----:B------:R-:W-:Y:S01]  /*a6f0*/  ISETP.GE.AND P0, PT, R15, 0x9, PT ;  /* 0x000000090f00780c */ /* 0x000fe20003f06270 */
[-C--:B------:R-:W-:Y:S01]  /*a700*/  FMUL R26, R26, R153.reuse ;  /* 0x000000991a1a7220 */ /* 0x080fe20000400000 */
[C---:B------:R-:W-:Y:S01]  /*a710*/  ISETP.LT.OR P2, PT, R0.reuse, 0x1, !P1 ;  /* 0x000000010000780c */ /* 0x040fe20004f41670 */
[-C--:B------:R-:W-:Y:S01]  /*a720*/  FMUL R27, R27, R153.reuse ;  /* 0x000000991b1b7220 */ /* 0x080fe20000400000 */
[----:B------:R-:W-:Y:S01]  /*a730*/  ISETP.LT.OR P3, PT, R0, 0x2, !P1 ;  /* 0x000000020000780c */ /* 0x000fe20004f61670 */
[-C--:B------:R-:W-:Y:S01]  /*a740*/  FMUL R28, R28, R153.reuse ;  /* 0x000000991c1c7220 */ /* 0x080fe20000400000 */
[----:B------:R-:W-:Y:S01]  /*a750*/  F2FP.SATFINITE.E5M2.F32.PACK_AB_MERGE_C R3, RZ, R24, RZ ;  /* 0x00000018ff03723e */ /* 0x000fe200048060ff */
[----:B------:R-:W-:Y:S01]  /*a760*/  FMUL R29, R29, R153 ;  /* 0x000000991d1d7220 */ /* 0x000fe20000400000 */
[----:B------:R-:W-:Y:S01]  /*a770*/  F2FP.SATFINITE.E5M2.F32.PACK_AB_MERGE_C R25, RZ, R25, RZ ;  /* 0x00000019ff19723e */ /* 0x000fe200048060ff */
[-C--:B------:R-:W-:Y:S01]  /*a780*/  FMUL R30, R30, R153.reuse ;  /* 0x000000991e1e7220 */ /* 0x080fe20000400000 */
[C---:B------:R-:W-:Y:S01]  /*a790*/  ISETP.LT.OR P4, PT, R0.reuse, 0x9, !P1 ;  /* 0x000000090000780c */ /* 0x040fe20004f81670 */
[-C--:B------:R-:W-:Y:S01]  /*a7a0*/  FMUL R31, R31, R153.reuse ;  /* 0x000000991f1f7220 */ /* 0x080fe20000400000 */
[----:B------:R-:W-:Y:S01]  /*a7b0*/  ISETP.LT.OR P5, PT, R0, 0xa, !P1 ;  /* 0x0000000a0000780c */ /* 0x000fe20004fa1670 */
[-C--:B------:R-:W-:Y:S01]  /*a7c0*/  FMUL R32, R32, R153.reuse ;  /* 0x0000009920207220 */ /* 0x080fe20000400000 */
[----:B------:R-:W-:Y:S01]  /*a7d0*/  F2FP.SATFINITE.E5M2.F32.PACK_AB_MERGE_C R9, RZ, R26, RZ ;  /* 0x0000001aff09723e */ /* 0x000fe200048060ff */
[----:B------:R0:W-:Y:S01]  /*a7e0*/  @!P2 STG.E.U8 desc[UR52][R6.64], R3 ;  /* 0x000000030600a986 */ /* 0x0001e2000c101134 */
[C---:B------:R-:W-:Y:S01]  /*a7f0*/  ISETP.LT.OR P2, PT, R0.reuse, 0x1, !P0 ;  /* 0x000000010000780c */ /* 0x040fe20004741670 */
[----:B------:R-:W-:Y:S01]  /*a800*/  FMUL R33, R33, R153 ;  /* 0x0000009921217220 */ /* 0x000fe20000400000 */
[----:B------:R-:W-:Y:S01]  /*a810*/  F2FP.SATFINITE.E5M2.F32.PACK_AB_MERGE_C R27, RZ, R27, RZ ;  /* 0x0000001bff1b723e */ /* 0x000fe200048060ff */
[----:B------:R-:W-:Y:S01]  /*a820*/  @!P3 STG.E.U8 desc[UR52][R6.64+0x1], R25 ;  /* 0x000001190600b986 */ /* 0x000fe2000c101134 */
[----:B------:R-:W-:Y:S01]  /*a830*/  ISETP.LT.OR P3, PT, R0, 0x2, !P0 ;  /* 0x000000020000780c */ /* 0x000fe20004761670 */
[----:B------:R-:W-:Y:S01]  /*a840*/  FMUL R34, R34, R153 ;  /* 0x0000009922227220 */ /* 0x000fe20000400000 */
[----:B------:R-:W-:Y:S01]  /*a850*/  F2FP.SATFINITE.E5M2.F32.PACK_AB_MERGE_C R29, RZ, R29, RZ ;  /* 0x0000001dff1d723e */ /* 0x000fe200048060ff */
[----:B------:R-:W-:Y:S01]  /*a860*/  FMUL R35, R35, R153 ;  /* 0x0000009923237220 */ /* 0x000fe20000400000 */
[----:B------:R-:W-:Y:S01]  /*a870*/  F2FP.SATFINITE.E5M2.F32.PACK_AB_MERGE_C R31, RZ, R31, RZ ;  /* 0x0000001fff1f723e */ /* 0x000fe200048060ff */
[----:B------:R-:W-:Y:S01]  /*a880*/  FMUL R36, R36, R153 ;  /* 0x0000009924247220 */ /* 0x000fe20000400000 */
[----:B------:R-:W-:Y:S01]  /*a890*/  F2FP.SATFINITE.E5M2.F32.PACK_AB_MERGE_C R33, RZ, R33, RZ ;  /* 0x00000021ff21723e */ /* 0x000fe200048060ff */
[-C--:B------:R-:W-:Y:S01]  /*a8a0*/  FMUL R37, R37, R153.reuse ;  /* 0x0000009925257220 */ /* 0x080fe20000400000 */
[----:B0-----:R-:W-:Y:S01]  /*a8b0*/  F2FP.SATFINITE.E5M2.F32.PACK_AB_MERGE_C R3, RZ, R28, RZ ;  /* 0x0000001cff03723e */ /* 0x001fe200048060ff */
[----:B------:R0:W-:Y:S01]  /*a8c0*/  @!P2 STG.E.U8 desc[UR52][R4.64], R9 ;  /* 0x000000090400a986 */ /* 0x0001e2000c101134 */
[----:B------:R-:W-:Y:S01]  /*a8d0*/  ISETP.LT.OR P2, PT, R0, 0x9, !P0 ;  /* 0x000000090000780c */ /* 0x000fe20004741670 */
[----:B------:R-:W-:Y:S01]  /*a8e0*/  FMUL R38, R38, R153 ;  /* 0x0000009926267220 */ /* 0x000fe20000400000 */
[----:B------:R-:W-:Y:S01]  /*a8f0*/  F2FP.SATFINITE.E5M2.F32.PACK_AB_MERGE_C R35, RZ, R35, RZ ;  /* 0x00000023ff23723e */ /* 0x000fe200048060ff */
[----:B------:R-:W-:Y:S01]  /*a900*/  @!P3 STG.E.U8 desc[UR52][R4.64+0x1], R27 ;  /* 0x0000011b0400b986 */ /* 0x000fe2000c101134 */
[C---:B------:R-:W-:Y:S01]  /*a910*/  ISETP.LT.OR P3, PT, R0.reuse, 0xa, !P0 ;  /* 0x0000000a0000780c */ /* 0x040fe20004761670 */
[----:B------:R-:W-:Y:S01]  /*a920*/  FMUL R39, R39, R153 ;  /* 0x0000009927277220 */ /* 0x000fe20000400000 */
[----:B------:R-:W-:Y:S01]  /*a930*/  F2FP.SATFINITE.E5M2.F32.PACK_AB_MERGE_C R37, RZ, R37, RZ ;  /* 0x00000025ff25723e */ /* 0x000fe200048060ff */
[----:B------:R1:W-:Y:S01]  /*a940*/  @!P4 STG.E.U8 desc[UR52][R6.64+0x8], R3 ;  /* 0x000008030600c986 */ /* 0x0003e2000c101134 */
[----:B------:R-:W-:Y:S01]  /*a950*/  ISETP.LT.OR P4, PT, R0, 0x11, !P1 ;  /* 0x000000110000780c */ /* 0x000fe20004f81670 */
[-C--:B------:R-:W-:Y:S01]  /*a960*/  FMUL R40, R40, R153.reuse ;  /* 0x0000009928287220 */ /* 0x080fe20000400000 */
[-C--:B------:R-:W-:Y:S01]  /*a970*/  FMUL R41, R41, R153.reuse ;  /* 0x0000009929297220 */ /* 0x080fe20000400000 */
[----:B------:R-:W-:Y:S01]  /*a980*/  @!P5 STG.E.U8 desc[UR52][R6.64+0x9], R29 ;  /* 0x0000091d0600d986 */ /* 0x000fe2000c101134 */
[----:B------:R-:W-:Y:S01]  /*a990*/  ISETP.LT.OR P5, PT, R0, 0x12, !P1 ;  /* 0x000000120000780c */ /* 0x000fe20004fa1670 */
[-C--:B------:R-:W-:Y:S01]  /*a9a0*/  FMUL R42, R42, R153.reuse ;  /* 0x000000992a2a7220 */ /* 0x080fe20000400000 */
[----:B0-----:R-:W-:Y:S01]  /*a9b0*/  F2FP.SATFINITE.E5M2.F32.PACK_AB_MERGE_C R9, RZ, R30, RZ ;  /* 0x0000001eff09723e */ /* 0x001fe200048060ff */
[----:B------:R-:W-:Y:S01]  /*a9c0*/  FMUL R43, R43, R153 ;  /* 0x000000992b2b7220 */ /* 0x000fe20000400000 */
[----:B------:R-:W-:Y:S01]  /*a9d0*/  F2FP.SATFINITE.E5M2.F32.PACK_AB_MERGE_C R39, RZ, R39, RZ ;  /* 0x00000027ff27723e */ /* 0x000fe200048060ff */
[----:B------:R-:W-:Y:S01]  /*a9e0*/  @!P3 STG.E.U8 desc[UR52][R4.64+0x9], R31 ;  /* 0x0000091f0400b986 */ /* 0x000fe2000c101134 */
[----:B------:R-:W-:Y:S01]  /*a9f0*/  ISETP.LT.OR P3, PT, R0, 0x12, !P0 ;  /* 0x000000120000780c */ /* 0x000fe20004761670 */
[-C--:B------:R-:W-:Y:S01]  /*aa00*/  FMUL R44, R44, R153.reuse ;  /* 0x000000992c2c7220 */ /* 0x080fe20000400000 */
[----:B-1----:R-:W-:Y:S01]  /*aa10*/  F2FP.SATFINITE.E5M2.F32.PACK_AB_MERGE_C R3, RZ, R32, RZ ;  /* 0x00000020ff03723e */ /* 0x002fe200048060ff */
[----:B------:R0:W-:Y:S01]  /*aa20*/  @!P2 STG.E.U8 desc[UR52][R4.64+0x8], R9 ;  /* 0x000008090400a986 */ /* 0x0001e2000c101134 */
[C---:B------:R-:W-:Y:S01]  /*aa30*/  ISETP.LT.OR P2, PT, R0.reuse, 0x11, !P0 ;  /* 0x000000110000780c */ /* 0x040fe20004741670 */
[----:B------:R-:W-:Y:S01]  /*aa40*/  FMUL R45, R45, R153 ;  /* 0x000000992d2d7220 */ /* 0x000fe20000400000 */
[----:B------:R-:W-:Y:S01]  /*aa50*/  F2FP.SATFINITE.E5M2.F32.PACK_AB_MERGE_C R41, RZ, R41, RZ ;  /* 0x00000029ff29723e */ /* 0x000fe200048060ff */
[----:B------:R1:W-:Y:S01]  /*aa60*/  @!P4 STG.E.U8 desc[UR52][R6.64+0x10], R3 ;  /* 0x000010030600c986 */ /* 0x0003e2000c101134 */
[----:B------:R-:W-:Y:S01]  /*aa70*/  ISETP.LT.OR P4, PT, R0, 0x19, !P1 ;  /* 0x000000190000780c */ /* 0x000fe20004f81670 */
[----:B------:R-:W-:Y:S01]  /*aa80*/  FMUL R46, R46, R153 ;  /* 0x000000992e2e7220 */ /* 0x000fe20000400000 */
[----:B------:R-:W-:Y:S01]  /*aa90*/  F2FP.SATFINITE.E5M2.F32.PACK_AB_MERGE_C R43, RZ, R43, RZ ;  /* 0x0000002bff2b723e */ /* 0x000fe200048060ff */
[----:B------:R-:W-:Y:S01]  /*aaa0*/  @!P5 STG.E.U8 desc[UR52][R6.64+0x11], R33 ;  /* 0x000011210600d986 */ /* 0x000fe2000c101134 */
[----:B------:R-:W-:Y:S01]  /*aab0*/  ISETP.LT.OR P5, PT, R0, 0x1a, !P1 ;  /* 0x0000001a0000780c */ /* 0x000fe20004fa1670 */
[----:B------:R-:W-:Y:S01]  /*aac0*/  FMUL R47, R47, R153 ;  /* 0x000000992f2f7220 */ /* 0x000fe20000400000 */
[----:B------:R-:W-:Y:S01]  /*aad0*/  F2FP.SATFINITE.E5M2.F32.PACK_AB_MERGE_C R45, RZ, R45, RZ ;  /* 0x0000002dff2d723e */ /* 0x000fe200048060ff */
[----:B------:R-:W-:Y:S01]  /*aae0*/  @!P3 STG.E.U8 desc[UR52][R4.64+0x11], R35 ;  /* 0x000011230400b986 */ /* 0x000fe2000c101134 */
[----:B0-----:R-:W-:Y:S01]  /*aaf0*/  F2FP.SATFINITE.E5M2.F32.PACK_AB_MERGE_C R9, RZ, R34, RZ ;  /* 0x00000022ff09723e */ /* 0x001fe200048060ff */
[-C--:B------:R-:W-:Y:S01]  /*ab00*/  FMUL R48, R48, R153.reuse ;  /* 0x0000009930307220 */ /* 0x080fe20000400000 */
[C---:B------:R-:W-:Y:S01]  /*ab10*/  ISETP.LT.OR P3, PT, R0.reuse, 0x1a, !P0 ;  /* 0x0000001a0000780c */ /* 0x040fe20004761670 */
[-C--:B------:R-:W-:Y:S01]  /*ab20*/  FMUL R49, R49, R153.reuse ;  /* 0x0000009931317220 */ /* 0x080fe20000400000 */
[----:B-1----:R-:W-:Y:S01]  /*ab30*/  F2FP.SATFINITE.E5M2.F32.PACK_AB_MERGE_C R3, RZ, R36, RZ ;  /* 0x00000024ff03723e */ /* 0x002fe200048060ff */
[----:B------:R0:W-:Y:S01]  /*ab40*/  @!P2 STG.E.U8 desc[UR52][R4.64+0x10], R9 ;  /* 0x000010090400a986 */ /* 0x0001e2000c101134 */
[----:B------:R-:W-:Y:S01]  /*ab50*/  ISETP.LT.OR P2, PT, R0, 0x19, !P0 ;  /* 0x000000190000780c */ /* 0x000fe20004741670 */
[----:B------:R-:W-:Y:S01]  /*ab60*/  FMUL R50, R50, R153 ;  /* 0x0000009932327220 */ /* 0x000fe20000400000 */
[----:B------:R-:W-:Y:S01]  /*ab70*/  F2FP.SATFINITE.E5M2.F32.PACK_AB_MERGE_C R47, RZ, R47, RZ ;  /* 0x0000002fff2f723e */ /* 0x000fe200048060ff */
[----:B------:R1:W-:Y:S01]  /*ab80*/  @!P4 STG.E.U8 desc[UR52][R6.64+0x18], R3 ;  /* 0x000018030600c986 */ /* 0x0003e2000c101134 */
[C---:B------:R-:W-:Y:S01]  /*ab90*/  ISETP.LT.OR P4, PT, R0.reuse, 0x21, !P1 ;  /* 0x000000210000780c */ /* 0x040fe20004f81670 */
[----:B------:R-:W-:Y:S01]  /*aba0*/  FMUL R51, R51, R153 ;  /* 0x0000009933337220 */ /* 0x000fe20000400000 */
[----:B------:R-:W-:Y:S01]  /*abb0*/  F2FP.SATFINITE.E5M2.F32.PACK_AB_MERGE_C R49, RZ, R49, RZ ;  /* 0x00000031ff31723e */ /* 0x000fe200048060ff */
[----:B------:R-:W-:Y:S01]  /*abc0*/  @!P5 STG.E.U8 desc[UR52][R6.64+0x19], R37 ;  /* 0x000019250600d986 */ /* 0x000fe2000c101134 */
[----:B------:R-:W-:Y:S01]  /*abd0*/  ISETP.LT.OR P5, PT, R0, 0x22, !P1 ;  /* 0x000000220000780c */ /* 0x000fe20004fa1670 */
[-C--:B------:R-:W-:Y:S01]  /*abe0*/  FMUL R52, R52, R153.reuse ;  /* 0x0000009934347220 */ /* 0x080fe20000400000 */
[-C--:B------:R-:W-:Y:S01]  /*abf0*/  FMUL R53, R53, R153.reuse ;  /* 0x0000009935357220 */ /* 0x080fe20000400000 */
[----:B0-----:R-:W-:Y:S01]  /*ac00*/  F2FP.SATFINITE.E5M2.F32.PACK_AB_MERGE_C R9, RZ, R38, RZ ;  /* 0x00000026ff09723e */ /* 0x001fe200048060ff */
        /* <DEDUP_REMOVED lines=339> */
[-C--:B------:R-:W-:Y:S01]  /*c140*/  FMUL R150, R150, R153.reuse ;  /* 0x0000009996967220 */ /* 0x080fe20000400000 */
[----:B------:R-:W-:Y:S01]  /*c150*/  FMUL R151, R151, R153 ;  /* 0x0000009997977220 */ /* 0x000fe20000400000 */
[----:B------:R1:W-:Y:S01]  /*c160*/  @!P4 STG.E.U8 desc[UR52][R6.64+0xb8], R3 ;  /* 0x0000b8030600c986 */ /* 0x0003e2000c101134 */
[----:B------:R-:W-:-:S02]  /*c170*/  ISETP.LT.OR P4, PT, R0, 0xc1, !P1 ;  /* 0x000000c10000780c */ /* 0x000fc40004f81670 */
[----:B------:R-:W-:Y:S01]  /*c180*/  F2FP.SATFINITE.E5M2.F32.PACK_AB_MERGE_C R147, RZ, R147, RZ ;  /* 0x00000093ff93723e */ /* 0x000fe200048060ff */
[----:B------:R-:W-:Y:S01]  /*c190*/  @!P5 STG.E.U8 desc[UR52][R6.64+0xb9], R117 ;  /* 0x0000b9750600d986 */ /* 0x000fe2000c101134 */
[C---:B------:R-:W-:Y:S02]  /*c1a0*/  ISETP.LT.OR P5, PT, R0.reuse, 0xc2, !P1 ;  /* 0x000000c20000780c */ /* 0x040fe40004fa1670 */
[----:B------:R-:W-:Y:S01]  /*c1b0*/  F2FP.SATFINITE.E5M2.F32.PACK_AB_MERGE_C R149, RZ, R149, RZ ;  /* 0x00000095ff95723e */ /* 0x000fe200048060ff */
[----:B------:R-:W-:Y:S01]  /*c1c0*/  @!P3 STG.E.U8 desc[UR52][R4.64+0xb9], R119 ;  /* 0x0000b9770400b986 */ /* 0x000fe2000c101134 */
[----:B0-----:R-:W-:Y:S02]  /*c1d0*/  F2FP.SATFINITE.E5M2.F32.PACK_AB_MERGE_C R9, RZ, R118, RZ ;  /* 0x00000076ff09723e */ /* 0x001fe400048060ff */
[C---:B------:R-:W-:Y:S02]  /*c1e0*/  ISETP.LT.OR P3, PT, R0.reuse, 0xc2, !P0 ;  /* 0x000000c20000780c */ /* 0x040fe40004761670 */
[----:B-1----:R-:W-:Y:S01]  /*c1f0*/  F2FP.SATFINITE.E5M2.F32.PACK_AB_MERGE_C R3, RZ, R120, RZ ;  /* 0x00000078ff03723e */ /* 0x002fe200048060ff */
[----:B------:R0:W-:Y:S01]  /*c200*/  @!P2 STG.E.U8 desc[UR52][R4.64+0xb8], R9 ;  /* 0x0000b8090400a986 */ /* 0x0001e2000c101134 */
[----:B------:R-:W-:-:S02]  /*c210*/  ISETP.LT.OR P2, PT, R0, 0xc1, !P0 ;  /* 0x000000c10000780c */ /* 0x000fc40004741670 */
[----:B------:R-:W-:Y:S01]  /*c220*/  F2FP.SATFINITE.E5M2.F32.PACK_AB_MERGE_C R11, RZ, R150, RZ ;  /* 0x00000096ff0b723e */ /* 0x000fe200048060ff */
[----:B------:R1:W-:Y:S01]  /*c230*/  @!P4 STG.E.U8 desc[UR52][R6.64+0xc0], R3 ;  /* 0x0000c0030600c986 */ /* 0x0003e2000c101134 */
[C---:B------:R-:W-:Y:S02]  /*c240*/  ISETP.LT.OR P4, PT, R0.reuse, 0xc9, !P1 ;  /* 0x000000c90000780c */ /* 0x040fe40004f81670 */
[----:B------:R-:W-:Y:S01]  /*c250*/  F2FP.SATFINITE.E5M2.F32.PACK_AB_MERGE_C R151, RZ, R151, RZ ;  /* 0x00000097ff97723e */ /* 0x000fe200048060ff */
[----:B------:R-:W-:Y:S01]  /*c260*/  @!P5 STG.E.U8 desc[UR52][R6.64+0xc1], R121 ;  /* 0x0000c1790600d986 */ /* 0x000fe2000c101134 */
[C---:B------:R-:W-:Y:S02]  /*c270*/  ISETP.LT.OR P5, PT, R0.reuse, 0xca, !P1 ;  /* 0x000000ca0000780c */ /* 0x040fe40004fa1670 */
[----:B0-----:R-:W-:Y:S01]  /*c280*/  F2FP.SATFINITE.E5M2.F32.PACK_AB_MERGE_C R9, RZ, R122, RZ ;  /* 0x0000007aff09723e */ /* 0x001fe200048060ff */
[----:B------:R-:W-:Y:S01]  /*c290*/  @!P3 STG.E.U8 desc[UR52][R4.64+0xc1], R123 ;  /* 0x0000c17b0400b986 */ /* 0x000fe2000c101134 */
[----:B------:R-:W-:-:S02]  /*c2a0*/  ISETP.LT.OR P3, PT, R0, 0xca, !P0 ;  /* 0x000000ca0000780c */ /* 0x000fc40004761670 */
[----:B-1----:R-:W-:Y:S01]  /*c2b0*/  F2FP.SATFINITE.E5M2.F32.PACK_AB_MERGE_C R3, RZ, R124, RZ ;  /* 0x0000007cff03723e */ /* 0x002fe200048060ff */
[----:B------:R0:W-:Y:S01]  /*c2c0*/  @!P2 STG.E.U8 desc[UR52][R4.64+0xc0], R9 ;  /* 0x0000c0090400a986 */ /* 0x0001e2000c101134 */
[----:B------:R-:W-:-:S03]  /*c2d0*/  ISETP.LT.OR P2, PT, R0, 0xc9, !P0 ;  /* 0x000000c90000780c */ /* 0x000fc60004741670 */
[----:B------:R1:W-:Y:S01]  /*c2e0*/  @!P4 STG.E.U8 desc[UR52][R6.64+0xc8], R3 ;  /* 0x0000c8030600c986 */ /* 0x0003e2000c101134 */
[----:B------:R-:W-:-:S03]  /*c2f0*/  ISETP.LT.OR P4, PT, R0, 0xd1, !P1 ;  /* 0x000000d10000780c */ /* 0x000fc60004f81670 */
[----:B------:R-:W-:Y:S01]  /*c300*/  @!P5 STG.E.U8 desc[UR52][R6.64+0xc9], R125 ;  /* 0x0000c97d0600d986 */ /* 0x000fe2000c101134 */
[C---:B------:R-:W-:Y:S02]  /*c310*/  ISETP.LT.OR P5, PT, R0.reuse, 0xd2, !P1 ;  /* 0x000000d20000780c */ /* 0x040fe40004fa1670 */
[----:B0-----:R-:W-:Y:S01]  /*c320*/  F2FP.SATFINITE.E5M2.F32.PACK_AB_MERGE_C R9, RZ, R126, RZ ;  /* 0x0000007eff09723e */ /* 0x001fe200048060ff */
[----:B------:R-:W-:Y:S01]  /*c330*/  @!P3 STG.E.U8 desc[UR52][R4.64+0xc9], R127 ;  /* 0x0000c97f0400b986 */ /* 0x000fe2000c101134 */
[C---:B------:R-:W-:Y:S02]  /*c340*/  ISETP.LT.OR P3, PT, R0.reuse, 0xd2, !P0 ;  /* 0x000000d20000780c */ /* 0x040fe40004761670 */
        /* <DEDUP_REMOVED lines=36> */
[----:B------:R-:W-:Y:S02]  /*c590*/  ISETP.LT.OR P5, PT, R0, 0xf1, !P1 ;  /* 0x000000f10000780c */ /* 0x000fe40004fa1670 */
[----:B0-----:R-:W-:Y:S02]  /*c5a0*/  F2FP.SATFINITE.E5M2.F32.PACK_AB_MERGE_C R9, RZ, R142, RZ ;  /* 0x0000008eff09723e */ /* 0x001fe400048060ff */
[----:B-1----:R-:W-:-:S03]  /*c5b0*/  F2FP.SATFINITE.E5M2.F32.PACK_AB_MERGE_C R3, RZ, R144, RZ ;  /* 0x00000090ff03723e */ /* 0x002fc600048060ff */
[----:B------:R0:W-:Y:S01]  /*c5c0*/  @!P2 STG.E.U8 desc[UR52][R4.64+0xe8], R9 ;  /* 0x0000e8090400a986 */ /* 0x0001e2000c101134 */
[----:B------:R-:W-:-:S03]  /*c5d0*/  ISETP.LT.OR P2, PT, R0, 0xf1, !P0 ;  /* 0x000000f10000780c */ /* 0x000fc60004741670 */
[----:B------:R-:W-:Y:S01]  /*c5e0*/  @!P4 STG.E.U8 desc[UR52][R4.64+0xe9], R143 ;  /* 0x0000e98f0400c986 */ /* 0x000fe2000c101134 */
[----:B------:R-:W-:-:S03]  /*c5f0*/  ISETP.LT.OR P4, PT, R0, 0xf2, !P0 ;  /* 0x000000f20000780c */ /* 0x000fc60004781670 */
[----:B------:R-:W-:Y:S01]  /*c600*/  @!P3 STG.E.U8 desc[UR52][R6.64+0xf1], R145 ;  /* 0x0000f1910600b986 */ /* 0x000fe2000c101134 */
[C---:B------:R-:W-:Y:S02]  /*c610*/  ISETP.LT.OR P3, PT, R0.reuse, 0xf9, !P1 ;  /* 0x000000f90000780c */ /* 0x040fe40004f61670 */
[C---:B------:R-:W-:Y:S01]  /*c620*/  ISETP.LT.OR P1, PT, R0.reuse, 0xfa, !P1 ;  /* 0x000000fa0000780c */ /* 0x040fe20004f21670 */
[----:B------:R1:W-:Y:S01]  /*c630*/  @!P5 STG.E.U8 desc[UR52][R6.64+0xf0], R3 ;  /* 0x0000f0030600d986 */ /* 0x0003e2000c101134 */
[C---:B------:R-:W-:Y:S02]  /*c640*/  ISETP.LT.OR P5, PT, R0.reuse, 0xf9, !P0 ;  /* 0x000000f90000780c */ /* 0x040fe400047a1670 */
[----:B------:R-:W-:Y:S02]  /*c650*/  ISETP.LT.OR P0, PT, R0, 0xfa, !P0 ;  /* 0x000000fa0000780c */ /* 0x000fe40004701670 */
[----:B0-----:R-:W-:Y:S01]  /*c660*/  F2FP.SATFINITE.E5M2.F32.PACK_AB_MERGE_C R9, RZ, R146, RZ ;  /* 0x00000092ff09723e */ /* 0x001fe200048060ff */
[----:B------:R0:W-:Y:S04]  /*c670*/  @!P4 STG.E.U8 desc[UR52][R4.64+0xf1], R147 ;  /* 0x0000f1930400c986 */ /* 0x0001e8000c101134 */
[----:B------:R0:W-:Y:S01]  /*c680*/  @!P2 STG.E.U8 desc[UR52][R4.64+0xf0], R9 ;  /* 0x0000f0090400a986 */ /* 0x0001e2000c101134 */
[----:B-1----:R-:W-:-:S03]  /*c690*/  F2FP.SATFINITE.E5M2.F32.PACK_AB_MERGE_C R3, RZ, R148, RZ ;  /* 0x00000094ff03723e */ /* 0x002fc600048060ff */
[----:B------:R0:W-:Y:S04]  /*c6a0*/  @!P1 STG.E.U8 desc[UR52][R6.64+0xf9], R149 ;  /* 0x0000f99506009986 */ /* 0x0001e8000c101134 */
[----:B------:R0:W-:Y:S04]  /*c6b0*/  @!P3 STG.E.U8 desc[UR52][R6.64+0xf8], R3 ;  /* 0x0000f8030600b986 */ /* 0x0001e8000c101134 */
[----:B------:R0:W-:Y:S04]  /*c6c0*/  @!P5 STG.E.U8 desc[UR52][R4.64+0xf8], R11 ;  /* 0x0000f80b0400d986 */ /* 0x0001e8000c101134 */
[----:B------:R0:W-:Y:S02]  /*c6d0*/  @!P0 STG.E.U8 desc[UR52][R4.64+0xf9], R151 ;  /* 0x0000f99704008986 */ /* 0x0001e4000c101134 */
.L_x_301:
[----:B------:R-:W-:Y:S05]  /*c6e0*/  BSYNC B0 ;  /* 0x0000000000007941 */ /* 0x000fea0003800000 */
.L_x_43:
[----:B0-----:R-:W-:Y:S01]  /*c6f0*/  IMAD.U32 R3, RZ, RZ, UR50 ;  /* 0x00000032ff037e24 */ /* 0x001fe2000f8e00ff */
[----:B------:R-:W-:Y:S01]  /*c700*/  ULDC.64 UR4, c[0x0][0x650] ;  /* 0x0001940000047ab9 */ /* 0x000fe20000000a00 */
[----:B-----5:R-:W-:Y:S02]  /*c710*/  IMAD.U32 R0, RZ, RZ, UR50 ;  /* 0x00000032ff007e24 */ /* 0x020fe4000f8e00ff */
[----:B------:R-:W-:Y:S01]  /*c720*/  IMAD.U32 R4, RZ, RZ, UR48 ;  /* 0x00000030ff047e24 */ /* 0x000fe2000f8e00ff */
[----:B------:R-:W-:Y:S01]  /*c730*/  LEA R16, P0, R3, R16, 0x1 ;  /* 0x0000001003107211 */ /* 0x000fe200078008ff */
[----:B------:R-:W-:Y:S02]  /*c740*/  IMAD.U32 R3, RZ, RZ, UR39 ;  /* 0x00000027ff037e24 */ /* 0x000fe4000f8e00ff */
[----:B------:R0:W-:Y:S01]  /*c750*/  SYNCS.ARRIVE.TRANS64.A1T0 RZ, [R4+UR44], RZ ;  /* 0x000000ff04ff79a7 */ /* 0x0001e2000810002c */
[----:B------:R-:W-:Y:S02]  /*c760*/  IMAD.MOV.U32 R22, RZ, RZ, -0x1 ;  /* 0xffffffffff167424 */ /* 0x000fe400078e00ff */
[----:B------:R-:W-:Y:S01]  /*c770*/  LEA.HI.X R17, R0, R17, R3, 0x1, P0 ;  /* 0x0000001100117211 */ /* 0x000fe200000f0c03 */
[----:B------:R-:W-:Y:S01]  /*c780*/  IMAD.MOV.U32 R19, RZ, RZ, -0x1 ;  /* 0xffffffffff137424 */ /* 0x000fe200078e00ff */
[----:B------:R-:W-:Y:S01]  /*c790*/  ISETP.GE.U32.AND P0, PT, R16, UR4, PT ;  /* 0x0000000410007c0c */ /* 0x000fe2000bf06070 */
[----:B------:R-:W-:Y:S01]  /*c7a0*/  IMAD.MOV.U32 R18, RZ, RZ, -0x1 ;  /* 0xffffffffff127424 */ /* 0x000fe200078e00ff */
[----:B------:R-:W-:-:S02]  /*c7b0*/  PRMT R0, RZ, 0x7610, R0 ;  /* 0x00007610ff007816 */ /* 0x000fc40000000000 */
[----:B------:R-:W-:-:S13]  /*c7c0*/  ISETP.GE.U32.AND.EX P0, PT, R17, UR5, PT, P0 ;  /* 0x0000000511007c0c */ /* 0x000fda000bf06100 */
[----:B0-----:R-:W-:Y:S05]  /*c7d0*/  @P0 BRA `(.L_x_302) ;  /* 0x0000000400640947 */ /* 0x001fea0003800000 */
[----:B------:R-:W0:Y:S01]  /*c7e0*/  S2R R12, SR_CTAID.X ;  /* 0x00000000000c7919 */ /* 0x000e220000002500 */
[----:B--234-:R-:W2:Y:S01]  /*c7f0*/  LDC.64 R10, c[0x0][0x628] ;  /* 0x00018a00ff0a7b82 */ /* 0x01cea20000000a00 */
[----:B------:R-:W-:Y:S01]  /*c800*/  ULDC UR4, c[0x0][0x150] ;  /* 0x0000540000047ab9 */ /* 0x000fe20000000800 */
[----:B------:R-:W-:Y:S01]  /*c810*/  IMAD.MOV.U32 R8, RZ, RZ, R16 ;  /* 0x000000ffff087224 */ /* 0x000fe200078e0010 */
[----:B------:R-:W3:Y:S01]  /*c820*/  S2R R20, SR_CTAID.Y ;  /* 0x0000000000147919 */ /* 0x000ee20000002600 */
[----:B------:R-:W-:-:S04]  /*c830*/  IMAD.MOV.U32 R9, RZ, RZ, R17 ;  /* 0x000000ffff097224 */ /* 0x000fc800078e0011 */
[----:B------:R-:W4:Y:S08]  /*c840*/  LDC R21, c[0x0][0x144] ;  /* 0x00005100ff157b82 */ /* 0x000f300000000800 */
[----:B------:R-:W1:Y:S08]  /*c850*/  LDC R0, c[0x0][0x630] ;  /* 0x00018c00ff007b82 */ /* 0x000e700000000800 */
[----:B------:R-:W1:Y:S01]  /*c860*/  LDC.64 R14, c[0x0][0x620] ;  /* 0x00018800ff0e7b82 */ /* 0x000e620000000a00 */
[----:B--2---:R-:W-:-:S04]  /*c870*/  ISETP.NE.U32.AND P0, PT, R10, RZ, PT ;  /* 0x000000ff0a00720c */ /* 0x004fc80003f05070 */
[----:B------:R-:W-:Y:S02]  /*c880*/  ISETP.NE.AND.EX P0, PT, R11, RZ, PT, P0 ;  /* 0x000000ff0b00720c */ /* 0x000fe40003f05300 */
[----:B0-----:R-:W-:-:S05]  /*c890*/  I2FP.F32.U32 R3, R12 ;  /* 0x0000000c00037245 */ /* 0x001fca0000201000 */
[----:B------:R-:W-:-:S04]  /*c8a0*/  FMUL R3, R3, UR4 ;  /* 0x0000000403037c20 */ /* 0x000fc80008400000 */
[----:B------:R0:W2:Y:S02]  /*c8b0*/  F2I.U32.TRUNC.NTZ R19, R3 ;  /* 0x0000000300137305 */ /* 0x0000a4000020f000 */
[----:B---34-:R-:W-:Y:S05]  /*c8c0*/  @!P0 BRA `(.L_x_303) ;  /* 0x0000000000288947 */ /* 0x018fea0003800000 */
[----:B0-----:R-:W0:Y:S02]  /*c8d0*/  LDC R3, c[0x0][0x634] ;  /* 0x00018d00ff037b82 */ /* 0x001e240000000800 */
[----:B0-----:R-:W-:-:S05]  /*c8e0*/  IADD3 R3, P0, R16, R3, RZ ;  /* 0x0000000310037210 */ /* 0x001fca0007f1e0ff */
[----:B-1----:R-:W-:-:S04]  /*c8f0*/  IMAD.X R13, RZ, RZ, R17, P0 ;  /* 0x000000ffff0d7224 */ /* 0x002fc800000e0611 */
[----:B------:R-:W-:-:S04]  /*c900*/  IMAD.WIDE.U32 R4, R13, R10, RZ ;  /* 0x0000000a0d047225 */ /* 0x000fc800078e00ff */
[----:B------:R-:W-:-:S04]  /*c910*/  IMAD.WIDE.U32 R6, P0, R3, R11, R4 ;  /* 0x0000000b03067225 */ /* 0x000fc80007800004 */
[----:B------:R-:W-:-:S04]  /*c920*/  IMAD.WIDE.U32 R4, R3, R10, RZ ;  /* 0x0000000a03047225 */ /* 0x000fc800078e00ff */
[----:B------:R-:W-:Y:S01]  /*c930*/  IMAD.X R9, RZ, RZ, RZ, P0 ;  /* 0x000000ffff097224 */ /* 0x000fe200000e06ff */
[----:B------:R-:W-:Y:S01]  /*c940*/  IADD3 RZ, P0, R5, R6, RZ ;  /* 0x0000000605ff7210 */ /* 0x000fe20007f1e0ff */
[----:B------:R-:W-:-:S04]  /*c950*/  IMAD.MOV.U32 R8, RZ, RZ, R7 ;  /* 0x000000ffff087224 */ /* 0x000fc800078e0007 */
[----:B------:R-:W-:-:S08]  /*c960*/  IMAD.WIDE.U32.X R8, R13, R11, R8, P0 ;  /* 0x0000000b0d087225 */ /* 0x000fd000000e0408 */
.L_x_303:
[----:B------:R-:W3:Y:S01]  /*c970*/  LDC.64 R24, c[0x0][0x640] ;  /* 0x00019000ff187b82 */ /* 0x000ee20000000a00 */
[-C--:B-1----:R-:W-:Y:S01]  /*c980*/  SHF.R.U64 R18, R8, R0.reuse, R9 ;  /* 0x0000000008127219 */ /* 0x082fe20000001209 */
[----:B--2---:R-:W-:Y:S01]  /*c990*/  IMAD.MOV R19, RZ, RZ, -R19 ;  /* 0x000000ffff137224 */ /* 0x004fe200078e0a13 */
[----:B------:R-:W-:Y:S01]  /*c9a0*/  SHF.R.U32.HI R0, RZ, R0, R9 ;  /* 0x00000000ff007219 */ /* 0x000fe20000011609 */
[----:B------:R-:W-:Y:S01]  /*c9b0*/  ULDC UR4, c[0x0][0x154] ;  /* 0x0000550000047ab9 */ /* 0x000fe20000000800 */
[----:B0-----:R-:W-:Y:S01]  /*c9c0*/  IADD3 R3, P0, RZ, -R18, RZ ;  /* 0x80000012ff037210 */ /* 0x001fe20007f1e0ff */
[----:B------:R-:W-:Y:S02]  /*c9d0*/  IMAD R21, R21, R19, R12 ;  /* 0x0000001315157224 */ /* 0x000fe400078e020c */
[----:B------:R-:W0:Y:S01]  /*c9e0*/  LDC R6, c[0x0][0x618] ;  /* 0x00018600ff067b82 */ /* 0x000e220000000800 */
[----:B------:R-:W-:Y:S02]  /*c9f0*/  IMAD.MOV.U32 R7, RZ, RZ, 0x1 ;  /* 0x00000001ff077424 */ /* 0x000fe400078e00ff */
[----:B------:R-:W-:-:S04]  /*ca00*/  IMAD.X R5, RZ, RZ, ~R0, P0 ;  /* 0x000000ffff057224 */ /* 0x000fc800000e0e00 */
[-C--:B------:R-:W-:Y:S01]  /*ca10*/  IMAD R0, R5, R14.reuse, RZ ;  /* 0x0000000e05007224 */ /* 0x080fe200078e02ff */
[----:B------:R-:W1:Y:S01]  /*ca20*/  LDC R8, c[0x0][0x608] ;  /* 0x00018200ff087b82 */ /* 0x000e620000000800 */
[----:B------:R-:W-:-:S04]  /*ca30*/  IMAD.WIDE.U32 R4, R3, R14, R16 ;  /* 0x0000000e03047225 */ /* 0x000fc800078e0010 */
[----:B------:R-:W-:Y:S01]  /*ca40*/  IMAD R3, R3, R15, R0 ;  /* 0x0000000f03037224 */ /* 0x000fe200078e0200 */
[----:B------:R-:W-:Y:S02]  /*ca50*/  I2FP.F32.U32 R0, R20 ;  /* 0x0000001400007245 */ /* 0x000fe40000201000 */
[----:B------:R-:W2:Y:S01]  /*ca60*/  LDC R22, c[0x0][0x658] ;  /* 0x00019600ff167b82 */ /* 0x000ea20000000800 */
[----:B------:R-:W-:Y:S01]  /*ca70*/  IMAD.IADD R3, R5, 0x1, R3 ;  /* 0x0000000105037824 */ /* 0x000fe200078e0203 */
[----:B---3--:R-:W-:Y:S01]  /*ca80*/  ISETP.NE.U32.AND P0, PT, R24, RZ, PT ;  /* 0x000000ff1800720c */ /* 0x008fe20003f05070 */
[----:B------:R-:W-:Y:S01]  /*ca90*/  FMUL R0, R0, UR4 ;  /* 0x0000000400007c20 */ /* 0x000fe20008400000 */
[----:B------:R-:W-:Y:S02]  /*caa0*/  IMAD.MOV.U32 R5, RZ, RZ, -0x1 ;  /* 0xffffffffff057424 */ /* 0x000fe400078e00ff */
[----:B------:R-:W-:Y:S01]  /*cab0*/  ISETP.NE.AND.EX P0, PT, R25, RZ, PT, P0 ;  /* 0x000000ff1900720c */ /* 0x000fe20003f05300 */
[----:B------:R3:W4:Y:S01]  /*cac0*/  F2I.U32.TRUNC.NTZ R13, R0 ;  /* 0x00000000000d7305 */ /* 0x000722000020f000 */
[----:B------:R-:W3:Y:S01]  /*cad0*/  LDC R15, c[0x0][0x148] ;  /* 0x00005200ff0f7b82 */ /* 0x000ee20000000800 */
[----:B0-----:R-:W-:-:S02]  /*cae0*/  SHF.R.U64 R12, R4, R6, R3 ;  /* 0x00000006040c7219 */ /* 0x001fc40000001203 */
[----:B------:R-:W-:-:S05]  /*caf0*/  SHF.R.U32.HI R3, RZ, R6, R3 ;  /* 0x00000006ff037219 */ /* 0x000fca0000011603 */
[----:B------:R-:W0:Y:S01]  /*cb00*/  LDC R19, c[0x0][0x600] ;  /* 0x00018000ff137b82 */ /* 0x000e220000000800 */
[-CC-:B-1----:R-:W-:Y:S02]  /*cb10*/  SHF.R.U64 R10, R12, R8.reuse, R3.reuse ;  /* 0x000000080c0a7219 */ /* 0x182fe40000001203 */
[----:B------:R-:W-:-:S05]  /*cb20*/  SHF.R.U32.HI R3, RZ, R8, R3 ;  /* 0x00000008ff037219 */ /* 0x000fca0000011603 */
[----:B------:R-:W1:Y:S01]  /*cb30*/  LDC R26, c[0x0][0x648] ;  /* 0x00019200ff1a7b82 */ /* 0x000e620000000800 */
[-C--:B--2---:R-:W-:Y:S02]  /*cb40*/  SHF.L.U32 R4, R5, R22.reuse, RZ ;  /* 0x0000001605047219 */ /* 0x084fe400000006ff */
[-CC-:B------:R-:W-:Y:S02]  /*cb50*/  SHF.R.U64 R14, R10, R22.reuse, R3.reuse ;  /* 0x000000160a0e7219 */ /* 0x180fe40000001203 */
[----:B------:R-:W-:Y:S02]  /*cb60*/  SHF.R.U32.HI R5, RZ, R22, R3 ;  /* 0x00000016ff057219 */ /* 0x000fe40000011603 */
[----:B------:R-:W-:Y:S01]  /*cb70*/  LOP3.LUT R23, RZ, R4, RZ, 0x33, !PT ;  /* 0x00000004ff177212 */ /* 0x000fe200078e33ff */
[----:B------:R-:W2:Y:S01]  /*cb80*/  LDC R27, c[0x0][0x638] ;  /* 0x00018e00ff1b7b82 */ /* 0x000ea20000000800 */
[----:B------:R-:W-:Y:S01]  /*cb90*/  SHF.L.U32 R22, R7, R22, RZ ;  /* 0x0000001607167219 */ /* 0x000fe200000006ff */
[----:B------:R-:W-:-:S06]  /*cba0*/  IMAD.MOV.U32 R4, RZ, RZ, R14 ;  /* 0x000000ffff047224 */ /* 0x000fcc00078e000e */
[----:B------:R-:W0:Y:S01]  /*cbb0*/  LDC R28, c[0x0][0x610] ;  /* 0x00018400ff1c7b82 */ /* 0x000e220000000800 */
[----:B----4-:R-:W-:Y:S05]  /*cbc0*/  @!P0 BRA `(.L_x_304) ;  /* 0x0000000000288947 */ /* 0x010fea0003800000 */
[----:B------:R-:W4:Y:S02]  /*cbd0*/  LDC R3, c[0x0][0x64c] ;  /* 0x00019300ff037b82 */ /* 0x000f240000000800 */
[----:B----4-:R-:W-:-:S05]  /*cbe0*/  IADD3 R3, P0, R14, R3, RZ ;  /* 0x000000030e037210 */ /* 0x010fca0007f1e0ff */
        /* <DEDUP_REMOVED lines=8> */
.L_x_304:
[----:B------:R-:W-:Y:S01]  /*cc70*/  ISETP.NE.AND P0, PT, R2, 0x1, PT ;  /* 0x000000010200780c */ /* 0x000fe20003f05270 */
[----:B0-----:R-:W-:Y:S01]  /*cc80*/  VIADD R7, R19, 0xffffffff ;  /* 0xffffffff13077836 */ /* 0x001fe20000000000 */
[----:B-1-3--:R-:W-:Y:S01]  /*cc90*/  SHF.R.U64 R0, R4, R26, R5 ;  /* 0x0000001a04007219 */ /* 0x00afe20000001205 */
[----:B------:R-:W-:Y:S01]  /*cca0*/  IMAD.MOV R13, RZ, RZ, -R13 ;  /* 0x000000ffff0d7224 */ /* 0x000fe200078e0a0d */
[----:B------:R-:W-:Y:S01]  /*ccb0*/  LOP3.LUT R5, R10, R23, RZ, 0xc0, !PT ;  /* 0x000000170a057212 */ /* 0x000fe200078ec0ff */
[----:B------:R-:W-:Y:S02]  /*ccc0*/  IMAD.MOV.U32 R4, RZ, RZ, 0x1 ;  /* 0x00000001ff047424 */ /* 0x000fe400078e00ff */
[----:B------:R-:W-:Y:S02]  /*ccd0*/  IMAD.MOV R3, RZ, RZ, -R0 ;  /* 0x000000ffff037224 */ /* 0x000fe400078e0a00 */
[----:B------:R-:W-:Y:S01]  /*cce0*/  IMAD R22, R22, R0, R5 ;  /* 0x0000000016167224 */ /* 0x000fe200078e0205 */
[----:B------:R-:W-:Y:S01]  /*ccf0*/  LOP3.LUT R5, R12, R7, RZ, 0xc0, !PT ;  /* 0x000000070c057212 */ /* 0x000fe200078ec0ff */
[----:B--2---:R-:W-:-:S02]  /*cd00*/  IMAD R0, R3, R27, R14 ;  /* 0x0000001b03007224 */ /* 0x004fc400078e020e */
[----:B------:R-:W-:Y:S02]  /*cd10*/  @P0 IMAD R21, R15, R13, R20 ;  /* 0x0000000d0f150224 */ /* 0x000fe400078e0214 */
[----:B------:R-:W-:Y:S01]  /*cd20*/  IMAD R3, R0, R19, R5 ;  /* 0x0000001300037224 */ /* 0x000fe200078e0205 */
[----:B------:R-:W-:Y:S01]  /*cd30*/  PRMT R0, R4, 0x7610, R0 ;  /* 0x0000761004007816 */ /* 0x000fe20000000000 */
[----:B------:R-:W-:-:S05]  /*cd40*/  IMAD R22, R22, R28, R21 ;  /* 0x0000001c16167224 */ /* 0x000fca00078e0215 */
[----:B------:R-:W-:Y:S02]  /*cd50*/  SEL R19, R3, R22, !P0 ;  /* 0x0000001603137207 */ /* 0x000fe40004000000 */
[----:B------:R-:W-:-:S07]  /*cd60*/  SEL R22, R22, R3, !P0 ;  /* 0x0000000316167207 */ /* 0x000fce0004000000 */
.L_x_302:
[----:B------:R-:W-:Y:S01]  /*cd70*/  LOP3.LUT P0, RZ, R0, 0xff, RZ, 0xc0, !PT ;  /* 0x000000ff00ff7812 */ /* 0x000fe2000780c0ff */
[----:B------:R-:W-:-:S12]  /*cd80*/  ULOP3.LUT UR46, UR46, 0x1, URZ, 0x3c, !UPT ;  /* 0x000000012e2e7892 */ /* 0x000fd8000f8e3c3f */
[----:B------:R-:W-:Y:S05]  /*cd90*/  @P0 BRA `(.L_x_305) ;  /* 0xffffff4400d40947 */ /* 0x000fea000383ffff */
[----:B------:R-:W-:Y:S05]  /*cda0*/  EXIT ;  /* 0x000000000000794d */ /* 0x000fea0003800000 */
.L_x_13:
[----:B------:R-:W-:-:S08]  /*cdb0*/  ISETP.NE.AND P0, PT, RZ, UR4, PT ;  /* 0x00000004ff007c0c */ /* 0x000fd0000bf05270 */
[----:B------:R-:W0:-:S00]  /*cdc0*/  USETMAXREG.DEALLOC.CTAPOOL 0x28 ;  /* 0x00000028000079c8 */ /* 0x000e0000080e0500 */
[----:B------:R-:W-:Y:S05]  /*cdd0*/  @P0 EXIT ;  /* 0x000000000000094d */ /* 0x000fea0003800000 */
[----:B0-----:R-:W-:Y:S01]  /*cde0*/  LOP3.LUT P0, RZ, R3, 0xff, RZ, 0xc0, !PT ;  /* 0x000000ff03ff7812 */ /* 0x001fe2000780c0ff */
[----:B------:R-:W-:Y:S02]  /*cdf0*/  IMAD.MOV.U32 R24, RZ, RZ, 0x1 ;  /* 0x00000001ff187424 */ /* 0x000fe400078e00ff */
[----:B------:R-:W-:-:S10]  /*ce00*/  IMAD.MOV.U32 R25, RZ, RZ, RZ ;  /* 0x000000ffff197224 */ /* 0x000fd400078e00ff */
[----:B------:R-:W-:Y:S05]  /*ce10*/  @!P0 BRA `(.L_x_306) ;  /* 0x0000000c00b88947 */ /* 0x000fea0003800000 */
[----:B------:R-:W-:Y:S01]  /*ce20*/  LOP3.LUT P0, RZ, R0, 0x1f, RZ, 0xc0, !PT ;  /* 0x0000001f00ff7812 */ /* 0x000fe2000780c0ff */
[----:B------:R-:W-:Y:S01]  /*ce30*/  ULDC UR42, c[0x0][0x658] ;  /* 0x00019600002a7ab9 */ /* 0x000fe20000000800 */
[C---:B------:R-:W-:Y:S01]  /*ce40*/  ISETP.NE.AND P1, PT, R23.reuse, RZ, PT ;  /* 0x000000ff1700720c */ /* 0x040fe20003f25270 */
[----:B------:R-:W-:Y:S01]  /*ce50*/  UMOV UR4, 0xffffffff ;  /* 0xffffffff00047882 */ /* 0x000fe20000000000 */
[----:B------:R-:W-:Y:S01]  /*ce60*/  ISETP.NE.OR P0, PT, R23, RZ, !P0 ;  /* 0x000000ff1700720c */ /* 0x000fe20004705670 */
[----:B------:R-:W-:Y:S01]  /*ce70*/  BSSY B7, `(.L_x_306) ;  /* 0x00000e8000077945 */ /* 0x000fe20003800000 */
[----:B------:R-:W-:Y:S01]  /*ce80*/  USHF.L.U32 UR4, UR4, UR42, URZ ;  /* 0x0000002a04047299 */ /* 0x000fe2000800063f */
[----:B------:R-:W-:Y:S01]  /*ce90*/  P2R R0, PR, RZ, 0x2 ;  /* 0x00000002ff007803 */ /* 0x000fe20000000000 */
[----:B------:R-:W-:Y:S01]  /*cea0*/  IMAD.MOV.U32 R26, RZ, RZ, 0x1 ;  /* 0x00000001ff1a7424 */ /* 0x000fe200078e00ff */
[----:B------:R-:W-:Y:S01]  /*ceb0*/  P2R R28, PR, RZ, 0x1 ;  /* 0x00000001ff1c7803 */ /* 0x000fe20000000000 */
[----:B------:R-:W-:Y:S01]  /*cec0*/  IMAD.MOV.U32 R24, RZ, RZ, 0x1 ;  /* 0x00000001ff187424 */ /* 0x000fe200078e00ff */
[----:B------:R-:W-:Y:S01]  /*ced0*/  ULDC UR36, c[0x0][0x600] ;  /* 0x0001800000247ab9 */ /* 0x000fe20000000800 */
[----:B------:R-:W-:Y:S01]  /*cee0*/  IMAD.MOV.U32 R25, RZ, RZ, RZ ;  /* 0x000000ffff197224 */ /* 0x000fe200078e00ff */
[----:B------:R-:W-:Y:S01]  /*cef0*/  UMOV UR5, 0x1 ;  /* 0x0000000100057882 */ /* 0x000fe20000000000 */
[----:B------:R-:W-:-:S02]  /*cf00*/  UIADD3 UR44, UR38, 0x1, URZ ;  /* 0x00000001262c7890 */ /* 0x000fc4000fffe03f */
[----:B------:R-:W-:Y:S02]  /*cf10*/  ULOP3.LUT UR45, UR37, 0x2, URZ, 0xfc, !UPT ;  /* 0x00000002252d7892 */ /* 0x000fe4000f8efc3f */
[----:B------:R-:W-:Y:S02]  /*cf20*/  UIADD3 UR36, UR36, -0x1, URZ ;  /* 0xffffffff24247890 */ /* 0x000fe4000fffe03f */
[----:B------:R-:W-:Y:S02]  /*cf30*/  USHF.L.U32 UR42, UR5, UR42, URZ ;  /* 0x0000002a052a7299 */ /* 0x000fe4000800063f */
[----:B------:R-:W-:Y:S01]  /*cf40*/  ULOP3.LUT UR43, URZ, UR4, URZ, 0x33, !UPT ;  /* 0x000000043f2b7292 */ /* 0x000fe2000f8e333f */
[----:B------:R-:W-:-:S11]  /*cf50*/  ULDC.64 UR40, c[0x0][0x198] ;  /* 0x0000660000287ab9 */ /* 0x000fd60000000a00 */
.L_x_320:
[----:B------:R-:W-:-:S03]  /*cf60*/  UMOV UR4, 0xffffffff ;  /* 0xffffffff00047882 */ /* 0x000fc60000000000 */
[----:B------:R-:W-:Y:S05]  /*cf70*/  BRA.DIV UR4, `(.L_x_307) ;  /* 0x0000001204d07947 */ /* 0x000fea000b800000 */
[----:B------:R-:W-:-:S13]  /*cf80*/  ELECT P6, URZ, PT ;  /* 0x00000000003f782f */ /* 0x000fda00038c0000 */
.L_x_336:
[----:B------:R-:W-:Y:S04]  /*cf90*/  BSSY B6, `(.L_x_308) ;  /* 0x0000063000067945 */ /* 0x000fe80003800000 */
[----:B------:R-:W-:Y:S05]  /*cfa0*/  @!P6 BRA `(.L_x_309) ;  /* 0x000000040084e947 */ /* 0x000fea0003800000 */
[----:B------:R-:W0:Y:S01]  /*cfb0*/  S2R R0, SR_CgaCtaId ;  /* 0x0000000000007919 */ /* 0x000e220000008800 */
[----:B------:R-:W-:-:S04]  /*cfc0*/  MOV R27, 0x400 ;  /* 0x00000400001b7802 */ /* 0x000fc80000000f00 */
[----:B0-----:R-:W-:-:S05]  /*cfd0*/  LEA R27, R0, R27, 0x18 ;  /* 0x0000001b001b7211 */ /* 0x001fca00078ec0ff */
[----:B------:R-:W-:-:S05]  /*cfe0*/  VIADD R0, R27, 0x800 ;  /* 0x000008001b007836 */ /* 0x000fca0000000000 */
[----:B------:R-:W-:-:S13]  /*cff0*/  LOP3.LUT P0, RZ, R0, 0x1bf, RZ, 0xc0, !PT ;  /* 0x000001bf00ff7812 */ /* 0x000fda000780c0ff */
[----:B------:R-:W-:Y:S05]  /*d000*/  @!P0 BRA `(.L_x_310) ;  /* 0x0000000000408947 */ /* 0x000fea0003800000 */
[----:B------:R-:W-:Y:S01]  /*d010*/  MOV R14, 0x0 ;  /* 0x00000000000e7802 */ /* 0x000fe20000000f00 */
[----:B------:R-:W-:Y:S01]  /*d020*/  ULDC.64 UR4, c[0x4][0x70] ;  /* 0x01001c0000047ab9 */ /* 0x000fe20000000a00 */
[----:B------:R-:W-:Y:S01]  /*d030*/  ULDC.64 UR6, c[0x4][0x8] ;  /* 0x0100020000067ab9 */ /* 0x000fe20000000a00 */
[----:B------:R-:W-:Y:S02]  /*d040*/  IMAD.U32 R4, RZ, RZ, UR4 ;  /* 0x00000004ff047e24 */ /* 0x000fe4000f8e00ff */
[----:B------:R-:W-:Y:S01]  /*d050*/  IMAD.U32 R5, RZ, RZ, UR5 ;  /* 0x00000005ff057e24 */ /* 0x000fe2000f8e00ff */
[----:B------:R-:W0:Y:S01]  /*d060*/  LDC.64 R14, c[0x4][R14] ;  /* 0x010000000e0e7b82 */ /* 0x000e220000000a00 */
[----:B------:R-:W-:Y:S01]  /*d070*/  ULDC.64 UR4, c[0x4][0x78] ;  /* 0x01001e0000047ab9 */ /* 0x000fe20000000a00 */
[----:B------:R-:W-:Y:S02]  /*d080*/  IMAD.U32 R10, RZ, RZ, UR6 ;  /* 0x00000006ff0a7e24 */ /* 0x000fe4000f8e00ff */
[----:B------:R-:W-:-:S02]  /*d090*/  IMAD.U32 R6, RZ, RZ, UR4 ;  /* 0x00000004ff067e24 */ /* 0x000fc4000f8e00ff */
[----:B------:R-:W-:Y:S02]  /*d0a0*/  IMAD.U32 R7, RZ, RZ, UR5 ;  /* 0x00000005ff077e24 */ /* 0x000fe4000f8e00ff */
[----:B------:R-:W-:Y:S02]  /*d0b0*/  IMAD.U32 R11, RZ, RZ, UR7 ;  /* 0x00000007ff0b7e24 */ /* 0x000fe4000f8e00ff */
[----:B------:R-:W-:Y:S02]  /*d0c0*/  IMAD.MOV.U32 R8, RZ, RZ, 0x70 ;  /* 0x00000070ff087424 */ /* 0x000fe400078e00ff */
[----:B------:R-:W-:Y:S02]  /*d0d0*/  IMAD.MOV.U32 R12, RZ, RZ, 0x1 ;  /* 0x00000001ff0c7424 */ /* 0x000fe400078e00ff */
[----:B------:R-:W-:-:S07]  /*d0e0*/  IMAD.MOV.U32 R13, RZ, RZ, RZ ;  /* 0x000000ffff0d7224 */ /* 0x000fce00078e00ff */
[----:B------:R-:W-:-:S07]  /*d0f0*/  LEPC R20, `(.L_x_310) ;  /* 0x000000001014794e */ /* 0x000fce0000000000 */
[----:B0----5:R-:W-:Y:S05]  /*d100*/  CALL.ABS.NOINC R14 ;  /* 0x000000000e007343 */ /* 0x021fea0003c00000 */
.L_x_310:
        /* <DEDUP_REMOVED lines=19> */
.L_x_311:
[----:B------:R-:W0:Y:S02]  /*d240*/  LDC R0, c[0x0][0x28c] ;  /* 0x0000a300ff007b82 */ /* 0x000e240000000800 */
[----:B0-----:R-:W-:-:S13]  /*d250*/  ISETP.GE.AND P0, PT, R0, 0x1, PT ;  /* 0x000000010000780c */ /* 0x001fda0003f06270 */
[----:B------:R-:W-:Y:S05]  /*d260*/  @!P0 BRA `(.L_x_309) ;  /* 0x0000000000d48947 */ /* 0x000fea0003800000 */
[----:B------:R-:W-:Y:S02]  /*d270*/  IMAD.SHL.U32 R19, R19, 0x100, RZ ;  /* 0x0000010013137824 */ /* 0x000fe400078e00ff */
[----:B------:R-:W-:Y:S02]  /*d280*/  IMAD.SHL.U32 R22, R22, 0x40, RZ ;  /* 0x0000004016167824 */ /* 0x000fe400078e00ff */
[----:B------:R-:W-:Y:S02]  /*d290*/  IMAD.MOV.U32 R7, RZ, RZ, RZ ;  /* 0x000000ffff077224 */ /* 0x000fe400078e00ff */
[----:B------:R-:W-:Y:S02]  /*d2a0*/  IMAD.U32 R8, RZ, RZ, UR44 ;  /* 0x0000002cff087e24 */ /* 0x000fe4000f8e00ff */
[----:B------:R-:W-:Y:S02]  /*d2b0*/  IMAD.MOV.U32 R0, RZ, RZ, R24 ;  /* 0x000000ffff007224 */ /* 0x000fe400078e0018 */
[----:B------:R-:W-:-:S07]  /*d2c0*/  IMAD.MOV.U32 R4, RZ, RZ, R25 ;  /* 0x000000ffff047224 */ /* 0x000fce00078e0019 */
.L_x_315:
[----:B------:R-:W-:Y:S01]  /*d2d0*/  IMAD R6, R4, 0x8, R27 ;  /* 0x0000000804067824 */ /* 0x000fe200078e021b */
[----:B------:R-:W-:Y:S02]  /*d2e0*/  SHF.L.U32 R3, R0, 0x1f, RZ ;  /* 0x0000001f00037819 */ /* 0x000fe400000006ff */
[----:B------:R-:W-:Y:S02]  /*d2f0*/  ISETP.NE.AND P1, PT, R23, RZ, PT ;  /* 0x000000ff1700720c */ /* 0x000fe40003f25270 */
[----:B------:R-:W0:Y:S11]  /*d300*/  SYNCS.PHASECHK.TRANS64.TRYWAIT P0, [R6+URZ+0x28], R3 ;  /* 0x00002803060075a7 */ /* 0x000e36000800017f */
[----:B------:R-:W1:Y:S01]  /*d310*/  @!P1 LDC R5, c[0x0][0x500] ;  /* 0x00014000ff059b82 */ /* 0x000e620000000800 */
[----:B0-----:R-:W-:Y:S05]  /*d320*/  @!P0 BRA `(.L_x_312) ;  /* 0x0000001000048947 */ /* 0x001fea0003800000 */
.L_x_337:
[----:B------:R-:W-:Y:S01]  /*d330*/  ISETP.NE.AND P0, PT, R23, RZ, PT ;  /* 0x000000ff1700720c */ /* 0x000fe20003f05270 */
[----:B------:R-:W-:-:S04]  /*d340*/  UPRMT UR4, UR45, 0x9910, URZ ;  /* 0x000099102d047896 */ /* 0x000fc8000800003f */
[----:B------:R-:W-:-:S08]  /*d350*/  UISETP.NE.AND UP0, UPT, UR4, 0x2, UPT ;  /* 0x000000020400788c */ /* 0x000fd0000bf05270 */
[----:B-1----:R1:W-:Y:S01]  /*d360*/  @!P0 SYNCS.ARRIVE.TRANS64 RZ, [R6+URZ], R5 ;  /* 0x0000000506ff89a7 */ /* 0x0023e2000800003f */
[----:B------:R-:W-:-:S13]  /*d370*/  PLOP3.LUT P0, PT, PT, PT, UP0, 0x80, 0x0 ;  /* 0x000000000000781c */ /* 0x000fda0003f0f008 */
[----:B-1----:R-:W-:Y:S05]  /*d380*/  @P0 BRA `(.L_x_313) ;  /* 0x0000000000040947 */ /* 0x002fea0003800000 */
[----:B------:R-:W-:Y:S01]  /*d390*/  BPT.TRAP 0x1 ;  /* 0x000000040000795c */ /* 0x000fe20000300000 */
.L_x_313:
[----:B------:R-:W-:-:S13]  /*d3a0*/  ISETP.NE.AND P0, PT, R28, RZ, PT ;  /* 0x000000ff1c00720c */ /* 0x000fda0003f05270 */
[----:B------:R-:W-:Y:S05]  /*d3b0*/  @P0 BRA `(.L_x_314) ;  /* 0x0000000000040947 */ /* 0x000fea0003800000 */
[----:B------:R-:W-:Y:S01]  /*d3c0*/  BPT.TRAP 0x1 ;  /* 0x000000040000795c */ /* 0x000fe20000300000 */
.L_x_314:
[--C-:B0-----:R-:W-:Y:S01]  /*d3d0*/  IMAD R3, R4, 0x2000, R27.reuse ;  /* 0x0000200004037824 */ /* 0x101fe200078e021b */
[----:B------:R-:W-:Y:S01]  /*d3e0*/  R2UR UR17, R6 ;  /* 0x00000000061172ca */ /* 0x000fe200000e0000 */
[----:B------:R-:W-:Y:S01]  /*d3f0*/  IMAD R5, R4, 0x8000, R27 ;  /* 0x0000800004057824 */ /* 0x000fe200078e021b */
[----:B------:R-:W-:Y:S01]  /*d400*/  R2UR UR19, R7 ;  /* 0x00000000071372ca */ /* 0x000fe200000e0000 */
[----:B------:R-:W-:Y:S01]  /*d410*/  VIADD R8, R8, 0xffffffff ;  /* 0xffffffff08087836 */ /* 0x000fe20000000000 */
[----:B------:R-:W-:Y:S01]  /*d420*/  R2UR UR16, R3 ;  /* 0x00000000031072ca */ /* 0x000fe200000e0000 */
[----:B------:R-:W-:Y:S01]  /*d430*/  UIADD3 UR4, UP0, UR40, 0xf0, URZ ;  /* 0x000000f028047890 */ /* 0x000fe2000ff1e03f */
[----:B------:R-:W-:Y:S01]  /*d440*/  R2UR UR8, R5 ;  /* 0x00000000050872ca */ /* 0x000fe200000e0000 */
[----:B------:R-:W-:Y:S01]  /*d450*/  UIADD3 UR14, UP1, UR40, 0x1f0, URZ ;  /* 0x000001f0280e7890 */ /* 0x000fe2000ff3e03f */
[----:B------:R-:W-:Y:S01]  /*d460*/  R2UR UR20, R18 ;  /* 0x00000000121472ca */ /* 0x000fe200000e0000 */
[----:B------:R-:W-:Y:S01]  /*d470*/  UIADD3.X UR5, URZ, UR41, URZ, UP0, !UPT ;  /* 0x000000293f057290 */ /* 0x000fe200087fe43f */
[----:B------:R-:W-:Y:S01]  /*d480*/  R2UR UR18, R22 ;  /* 0x00000000161272ca */ /* 0x000fe200000e0000 */
[----:B------:R-:W-:Y:S01]  /*d490*/  VIADD R4, R4, 0x1 ;  /* 0x0000000104047836 */ /* 0x000fe20000000000 */
[----:B------:R-:W-:Y:S01]  /*d4a0*/  R2UR UR11, R19 ;  /* 0x00000000130b72ca */ /* 0x000fe200000e0000 */
[----:B------:R-:W-:Y:S01]  /*d4b0*/  UIADD3.X UR15, URZ, UR41, URZ, UP1, !UPT ;  /* 0x000000293f0f7290 */ /* 0x000fe20008ffe43f */
[----:B------:R-:W-:Y:S01]  /*d4c0*/  ISETP.GT.AND P1, PT, R8, 0x1, PT ;  /* 0x000000010800780c */ /* 0x000fe20003f24270 */
[----:B------:R-:W-:Y:S01]  /*d4d0*/  UMOV UR6, 0x0 ;  /* 0x0000000000067882 */ /* 0x000fe20000000000 */
[----:B------:R-:W-:Y:S01]  /*d4e0*/  ISETP.NE.AND P0, PT, R4, 0x5, PT ;  /* 0x000000050400780c */ /* 0x000fe20003f05270 */
[----:B------:R-:W-:Y:S01]  /*d4f0*/  UIADD3 UR16, UR16, 0x800, URZ ;  /* 0x0000080010107890 */ /* 0x000fe2000fffe03f */
[----:B------:R-:W-:Y:S01]  /*d500*/  VIADD R7, R7, 0x80 ;  /* 0x0000008007077836 */ /* 0x000fe20000000000 */
[----:B------:R-:W-:Y:S01]  /*d510*/  UIADD3 UR8, UR8, 0xa800, URZ ;  /* 0x0000a80008087890 */ /* 0x000fe2000fffe03f */
[----:B------:R-:W-:Y:S01]  /*d520*/  SEL R3, RZ, 0x1, P0 ;  /* 0x00000001ff037807 */ /* 0x000fe20000000000 */
[----:B------:R-:W-:Y:S01]  /*d530*/  UMOV UR7, 0x10000000 ;  /* 0x1000000000077882 */ /* 0x000fe20000000000 */
[----:B------:R-:W-:Y:S01]  /*d540*/  UMOV UR9, UR17 ;  /* 0x0000001100097c82 */ /* 0x000fe20008000000 */
[----:B------:R-:W-:Y:S01]  /*d550*/  UMOV UR10, UR19 ;  /* 0x00000013000a7c82 */ /* 0x000fe20008000000 */
[----:B------:R-:W-:Y:S01]  /*d560*/  UMOV UR12, UR20 ;  /* 0x00000014000c7c82 */ /* 0x000fe20008000000 */
[----:B------:R-:W-:Y:S01]  /*d570*/  LOP3.LUT R0, R0, R3, RZ, 0x3c, !PT ;  /* 0x0000000300007212 */ /* 0x000fe200078e3cff */
[----:B------:R0:W-:Y:S01]  /*d580*/  UTMALDG.3D [UR16], [UR4], desc[UR6] ;  /* 0x00000610040075b4 */ /* 0x0001e20008011000 */
[----:B------:R-:W-:Y:S01]  /*d590*/  SEL R4, R4, RZ, P0 ;  /* 0x000000ff04047207 */ /* 0x000fe20000000000 */
[----:B------:R0:W-:Y:S02]  /*d5a0*/  UTMALDG.3D [UR8], [UR14], desc[UR6] ;  /* 0x000006080e0075b4 */ /* 0x0001e40008011000 */
[----:B0-----:R-:W-:Y:S05]  /*d5b0*/  @P1 BRA `(.L_x_315) ;  /* 0xfffffffc00441947 */ /* 0x001fea000383ffff */
.L_x_309:
[----:B------:R-:W-:Y:S05]  /*d5c0*/  BSYNC B6 ;  /* 0x0000000000067941 */ /* 0x000fea0003800000 */
.L_x_308:
[----:B------:R-:W-:Y:S01]  /*d5d0*/  LOP3.LUT P2, RZ, R26, 0xff, RZ, 0xc0, !PT ;  /* 0x000000ff1aff7812 */ /* 0x000fe2000784c0ff */
[----:B------:R-:W-:Y:S01]  /*d5e0*/  VIADD R0, R25, UR38 ;  /* 0x0000002619007c36 */ /* 0x000fe20008000000 */
[----:B------:R-:W-:Y:S01]  /*d5f0*/  ULDC.64 UR4, c[0x0][0x650] ;  /* 0x0001940000047ab9 */ /* 0x000fe20000000a00 */
[----:B------:R-:W-:Y:S01]  /*d600*/  IMAD.U32 R6, RZ, RZ, UR38 ;  /* 0x00000026ff067e24 */ /* 0x000fe2000f8e00ff */
[----:B------:R-:W-:Y:S01]  /*d610*/  UISETP.GE.U32.AND UP0, UPT, UR38, 0x5, UPT ;  /* 0x000000052600788c */ /* 0x000fe2000bf06070 */
[----:B------:R-:W-:Y:S01]  /*d620*/  BSSY B0, `(.L_x_316) ;  /* 0x000006a000007945 */ /* 0x000fe20003800000 */
[----:B------:R-:W-:Y:S01]  /*d630*/  ISETP.GT.U32.AND P0, PT, R0, 0x4, PT ;  /* 0x000000040000780c */ /* 0x000fe20003f04070 */
[----:B------:R-:W-:Y:S01]  /*d640*/  IMAD.MOV.U32 R22, RZ, RZ, -0x1 ;  /* 0xffffffffff167424 */ /* 0x000fe200078e00ff */
[----:B------:R-:W-:Y:S01]  /*d650*/  PRMT R26, RZ, 0x7610, R26 ;  /* 0x00007610ff1a7816 */ /* 0x000fe2000000001a */
[----:B------:R-:W-:Y:S01]  /*d660*/  IMAD.MOV.U32 R19, RZ, RZ, -0x1 ;  /* 0xffffffffff137424 */ /* 0x000fe200078e00ff */
[----:B------:R-:W-:Y:S01]  /*d670*/  ISETP.LT.U32.AND P0, PT, R6, 0x5, P0 ;  /* 0x000000050600780c */ /* 0x000fe20000701070 */
[----:B------:R-:W-:Y:S01]  /*d680*/  IMAD.MOV.U32 R18, RZ, RZ, -0x1 ;  /* 0xffffffffff127424 */ /* 0x000fe200078e00ff */
[----:B------:R-:W-:Y:S01]  /*d690*/  PLOP3.LUT P1, PT, PT, PT, UP0, 0x80, 0x0 ;  /* 0x000000000000781c */ /* 0x000fe20003f2f008 */
[----:B------:R-:W0:Y:S01]  /*d6a0*/  @P2 S2R R4, SR_CgaCtaId ;  /* 0x0000000000042919 */ /* 0x000e220000008800 */
[----:B------:R-:W-:-:S04]  /*d6b0*/  @P2 MOV R3, 0x400 ;  /* 0x0000040000032802 */ /* 0x000fc80000000f00 */
[----:B0-----:R-:W-:Y:S01]  /*d6c0*/  @P2 LEA R3, R4, R3, 0x18 ;  /* 0x0000000304032211 */ /* 0x001fe200078ec0ff */
[----:B------:R-:W-:-:S03]  /*d6d0*/  IMAD.WIDE.U32 R4, R0, -0x33333333, RZ ;  /* 0xcccccccd00047825 */ /* 0x000fc600078e00ff */
[----:B------:R0:W-:Y:S01]  /*d6e0*/  @P2 SYNCS.ARRIVE.TRANS64.A1T0 RZ, [R3+URZ+0x88], RZ ;  /* 0x000088ff03ff29a7 */ /* 0x0001e2000810003f */
[----:B------:R-:W-:Y:S02]  /*d6f0*/  IADD3 R16, P2, R16, UR50, RZ ;  /* 0x0000003210107c10 */ /* 0x000fe4000ff5e0ff */
[----:B------:R-:W-:Y:S02]  /*d700*/  SHF.R.U32.HI R5, RZ, 0x2, R5 ;  /* 0x00000002ff057819 */ /* 0x000fe40000011605 */
[----:B------:R-:W-:Y:S02]  /*d710*/  IADD3.X R17, R17, UR39, RZ, P2, !PT ;  /* 0x0000002711117c10 */ /* 0x000fe400097fe4ff */
[----:B0-----:R-:W-:Y:S01]  /*d720*/  SEL R3, RZ, 0x1, !P0 ;  /* 0x00000001ff037807 */ /* 0x001fe20004000000 */
[----:B------:R-:W-:Y:S01]  /*d730*/  IMAD R25, R5, -0x5, R0 ;  /* 0xfffffffb05197824 */ /* 0x000fe200078e0200 */
[----:B------:R-:W-:Y:S02]  /*d740*/  ISETP.GE.U32.AND P0, PT, R16, UR4, PT ;  /* 0x0000000410007c0c */ /* 0x000fe4000bf06070 */
[----:B------:R-:W-:-:S02]  /*d750*/  LOP3.LUT R24, R24, R3, RZ, 0x3c, !PT ;  /* 0x0000000318187212 */ /* 0x000fc400078e3cff */
[----:B------:R-:W-:Y:S02]  /*d760*/  ISETP.GE.U32.AND.EX P0, PT, R17, UR5, PT, P0 ;  /* 0x0000000511007c0c */ /* 0x000fe4000bf06100 */
[----:B------:R-:W-:Y:S02]  /*d770*/  @P1 LOP3.LUT R24, R24, 0x1, R5, 0x78, !PT ;  /* 0x0000000118181812 */ /* 0x000fe400078e7805 */
[----:B------:R-:W-:-:S09]  /*d780*/  PRMT R0, RZ, 0x7610, R0 ;  /* 0x00007610ff007816 */ /* 0x000fd20000000000 */
[----:B------:R-:W-:Y:S05]  /*d790*/  @P0 BRA `(.L_x_317) ;  /* 0x0000000400480947 */ /* 0x000fea0003800000 */
[----:B------:R-:W-:Y:S01]  /*d7a0*/  ULDC.64 UR4, c[0x0][0x628] ;  /* 0x00018a0000047ab9 */ /* 0x000fe20000000a00 */
[----:B------:R-:W0:Y:S01]  /*d7b0*/  S2R R3, SR_CTAID.X ;  /* 0x0000000000037919 */ /* 0x000e220000002500 */
[----:B------:R-:W-:Y:S01]  /*d7c0*/  ISETP.NE.U32.AND P0, PT, RZ, UR4, PT ;  /* 0x00000004ff007c0c */ /* 0x000fe2000bf05070 */
[----:B------:R-:W-:Y:S01]  /*d7d0*/  ULDC UR7, c[0x0][0x630] ;  /* 0x00018c0000077ab9 */ /* 0x000fe20000000800 */
[----:B------:R-:W-:Y:S01]  /*d7e0*/  IMAD.MOV.U32 R4, RZ, RZ, R16 ;  /* 0x000000ffff047224 */ /* 0x000fe200078e0010 */
[----:B------:R-:W1:Y:S01]  /*d7f0*/  S2R R0, SR_CTAID.Y ;  /* 0x0000000000007919 */ /* 0x000e620000002600 */
[----:B------:R-:W-:Y:S01]  /*d800*/  ISETP.NE.AND.EX P0, PT, RZ, UR5, PT, P0 ;  /* 0x00000005ff007c0c */ /* 0x000fe2000bf05300 */
[----:B------:R-:W-:-:S12]  /*d810*/  IMAD.MOV.U32 R5, RZ, RZ, R17 ;  /* 0x000000ffff057224 */ /* 0x000fd800078e0011 */
[----:B------:R-:W-:Y:S05]  /*d820*/  @!P0 BRA `(.L_x_318) ;  /* 0x0000000000288947 */ /* 0x000fea0003800000 */
[----:B------:R-:W-:Y:S02]  /*d830*/  ULDC UR6, c[0x0][0x634] ;  /* 0x00018d0000067ab9 */ /* 0x000fe40000000800 */
[----:B------:R-:W-:-:S05]  /*d840*/  IADD3 R9, P0, R16, UR6, RZ ;  /* 0x0000000610097c10 */ /* 0x000fca000ff1e0ff */
[----:B------:R-:W-:-:S04]  /*d850*/  IMAD.X R11, RZ, RZ, R17, P0 ;  /* 0x000000ffff0b7224 */ /* 0x000fc800000e0611 */
[----:B------:R-:W-:-:S04]  /*d860*/  IMAD.WIDE.U32 R6, R11, UR4, RZ ;  /* 0x000000040b067c25 */ /* 0x000fc8000f8e00ff */
[----:B------:R-:W-:-:S04]  /*d870*/  IMAD.WIDE.U32 R6, P0, R9, UR5, R6 ;  /* 0x0000000509067c25 */ /* 0x000fc8000f800006 */
[----:B------:R-:W-:-:S04]  /*d880*/  IMAD.WIDE.U32 R8, R9, UR4, RZ ;  /* 0x0000000409087c25 */ /* 0x000fc8000f8e00ff */
[----:B------:R-:W-:Y:S01]  /*d890*/  IMAD.X R5, RZ, RZ, RZ, P0 ;  /* 0x000000ffff057224 */ /* 0x000fe200000e06ff */
[----:B------:R-:W-:Y:S01]  /*d8a0*/  IADD3 RZ, P0, R9, R6, RZ ;  /* 0x0000000609ff7210 */ /* 0x000fe20007f1e0ff */
[----:B------:R-:W-:-:S04]  /*d8b0*/  IMAD.MOV.U32 R4, RZ, RZ, R7 ;  /* 0x000000ffff047224 */ /* 0x000fc800078e0007 */
[----:B------:R-:W-:-:S08]  /*d8c0*/  IMAD.WIDE.U32.X R4, R11, UR5, R4, P0 ;  /* 0x000000050b047c25 */ /* 0x000fd000080e0404 */
.L_x_318:
[--C-:B------:R-:W-:Y:S01]  /*d8d0*/  SHF.R.U64 R18, R4, UR7, R5.reuse ;  /* 0x0000000704127c19 */ /* 0x100fe20008001205 */
[----:B------:R-:W-:Y:S01]  /*d8e0*/  ULDC.64 UR4, c[0x0][0x620] ;  /* 0x0001880000047ab9 */ /* 0x000fe20000000a00 */
[----:B------:R-:W-:Y:S01]  /*d8f0*/  SHF.R.U32.HI R4, RZ, UR7, R5 ;  /* 0x00000007ff047c19 */ /* 0x000fe20008011605 */
[----:B------:R-:W-:Y:S01]  /*d900*/  ULDC.64 UR8, c[0x0][0x640] ;  /* 0x0001900000087ab9 */ /* 0x000fe20000000a00 */
[----:B------:R-:W-:Y:S01]  /*d910*/  IADD3 R7, P0, RZ, -R18, RZ ;  /* 0x80000012ff077210 */ /* 0x000fe20007f1e0ff */
[----:B------:R-:W2:Y:S01]  /*d920*/  LDC R13, c[0x0][0x148] ;  /* 0x00005200ff0d7b82 */ /* 0x000ea20000000800 */
[----:B0-----:R-:W-:Y:S01]  /*d930*/  I2FP.F32.U32 R8, R3 ;  /* 0x0000000300087245 */ /* 0x001fe20000201000 */
[----:B------:R-:W-:Y:S02]  /*d940*/  ULDC UR6, c[0x0][0x608] ;  /* 0x0001820000067ab9 */ /* 0x000fe40000000800 */
[----:B------:R-:W-:Y:S01]  /*d950*/  IMAD.X R4, RZ, RZ, ~R4, P0 ;  /* 0x000000ffff047224 */ /* 0x000fe200000e0e04 */
[----:B------:R-:W-:-:S03]  /*d960*/  ISETP.NE.U32.AND P0, PT, RZ, UR8, PT ;  /* 0x00000008ff007c0c */ /* 0x000fc6000bf05070 */
[----:B------:R-:W-:Y:S01]  /*d970*/  IMAD R6, R4, UR4, RZ ;  /* 0x0000000404067c24 */ /* 0x000fe2000f8e02ff */
[----:B------:R-:W-:Y:S01]  /*d980*/  ISETP.NE.AND.EX P0, PT, RZ, UR9, PT, P0 ;  /* 0x00000009ff007c0c */ /* 0x000fe2000bf05300 */
[----:B------:R-:W-:Y:S01]  /*d990*/  IMAD.WIDE.U32 R4, R7, UR4, R16 ;  /* 0x0000000407047c25 */ /* 0x000fe2000f8e0010 */
[----:B------:R-:W-:-:S03]  /*d9a0*/  ULDC UR4, c[0x0][0x150] ;  /* 0x0000540000047ab9 */ /* 0x000fc60000000800 */
[----:B------:R-:W-:Y:S01]  /*d9b0*/  FMUL R8, R8, UR4 ;  /* 0x0000000408087c20 */ /* 0x000fe20008400000 */
[----:B------:R-:W-:Y:S01]  /*d9c0*/  IMAD R7, R7, UR5, R6 ;  /* 0x0000000507077c24 */ /* 0x000fe2000f8e0206 */
[----:B------:R-:W-:Y:S01]  /*d9d0*/  ULDC UR4, c[0x0][0x618] ;  /* 0x0001860000047ab9 */ /* 0x000fe20000000800 */
[----:B------:R-:W0:Y:S01]  /*d9e0*/  LDC R6, c[0x0][0x144] ;  /* 0x00005100ff067b82 */ /* 0x000e220000000800 */
[----:B------:R-:W-:Y:S01]  /*d9f0*/  ULDC UR5, c[0x0][0x154] ;  /* 0x0000550000057ab9 */ /* 0x000fe20000000800 */
[----:B------:R-:W-:Y:S01]  /*da00*/  IMAD.IADD R5, R5, 0x1, R7 ;  /* 0x0000000105057824 */ /* 0x000fe200078e0207 */
[----:B------:R-:W3:Y:S04]  /*da10*/  F2I.U32.TRUNC.NTZ R8, R8 ;  /* 0x0000000800087305 */ /* 0x000ee8000020f000 */
[----:B------:R-:W-:-:S02]  /*da20*/  SHF.R.U64 R10, R4, UR4, R5 ;  /* 0x00000004040a7c19 */ /* 0x000fc40008001205 */
[----:B-1----:R-:W-:Y:S02]  /*da30*/  I2FP.F32.U32 R4, R0 ;  /* 0x0000000000047245 */ /* 0x002fe40000201000 */
[----:B------:R-:W-:Y:S01]  /*da40*/  SHF.R.U32.HI R5, RZ, UR4, R5 ;  /* 0x00000004ff057c19 */ /* 0x000fe20008011605 */
[----:B------:R-:W-:Y:S02]  /*da50*/  ULDC UR4, c[0x0][0x658] ;  /* 0x0001960000047ab9 */ /* 0x000fe40000000800 */
[----:B------:R-:W-:Y:S01]  /*da60*/  FMUL R7, R4, UR5 ;  /* 0x0000000504077c20 */ /* 0x000fe20008400000 */
[--C-:B------:R-:W-:Y:S02]  /*da70*/  SHF.R.U64 R12, R10, UR6, R5.reuse ;  /* 0x000000060a0c7c19 */ /* 0x100fe40008001205 */
[----:B------:R-:W-:Y:S01]  /*da80*/  SHF.R.U32.HI R5, RZ, UR6, R5 ;  /* 0x00000006ff057c19 */ /* 0x000fe20008011605 */
[----:B------:R1:W4:Y:S01]  /*da90*/  F2I.U32.TRUNC.NTZ R14, R7 ;  /* 0x00000007000e7305 */ /* 0x000322000020f000 */
[----:B---3--:R-:W-:-:S02]  /*daa0*/  IMAD.MOV R8, RZ, RZ, -R8 ;  /* 0x000000ffff087224 */ /* 0x008fc400078e0a08 */
[--C-:B------:R-:W-:Y:S02]  /*dab0*/  SHF.R.U64 R11, R12, UR4, R5.reuse ;  /* 0x000000040c0b7c19 */ /* 0x100fe40008001205 */
[----:B------:R-:W-:Y:S01]  /*dac0*/  SHF.R.U32.HI R5, RZ, UR4, R5 ;  /* 0x00000004ff057c19 */ /* 0x000fe20008011605 */
[----:B0-----:R-:W-:Y:S02]  /*dad0*/  IMAD R3, R6, R8, R3 ;  /* 0x0000000806037224 */ /* 0x001fe400078e0203 */
[----:B------:R-:W-:Y:S01]  /*dae0*/  IMAD.MOV.U32 R4, RZ, RZ, R11 ;  /* 0x000000ffff047224 */ /* 0x000fe200078e000b */
[----:B-12-4-:R-:W-:Y:S06]  /*daf0*/  @!P0 BRA `(.L_x_319) ;  /* 0x0000000000288947 */ /* 0x016fec0003800000 */
        /* <DEDUP_REMOVED lines=10> */
.L_x_319:
[----:B------:R-:W-:Y:S01]  /*dba0*/  ISETP.NE.AND P0, PT, R2, 0x1, PT ;  /* 0x000000010200780c */ /* 0x000fe20003f05270 */
[----:B------:R-:W-:Y:S01]  /*dbb0*/  ULDC UR4, c[0x0][0x648] ;  /* 0x0001920000047ab9 */ /* 0x000fe20000000800 */
[----:B------:R-:W-:Y:S01]  /*dbc0*/  IMAD.MOV R14, RZ, RZ, -R14 ;  /* 0x000000ffff0e7224 */ /* 0x000fe200078e0a0e */
[----:B------:R-:W-:Y:S01]  /*dbd0*/  SHF.R.U64 R5, R4, UR4, R5 ;  /* 0x0000000404057c19 */ /* 0x000fe20008001205 */
[----:B------:R-:W-:Y:S01]  /*dbe0*/  ULDC UR4, c[0x0][0x638] ;  /* 0x00018e0000047ab9 */ /* 0x000fe20000000800 */
[----:B------:R-:W-:Y:S01]  /*dbf0*/  LOP3.LUT R12, R12, UR43, RZ, 0xc0, !PT ;  /* 0x0000002b0c0c7c12 */ /* 0x000fe2000f8ec0ff */
[----:B------:R-:W-:Y:S01]  /*dc00*/  ULDC UR5, c[0x0][0x610] ;  /* 0x0001840000057ab9 */ /* 0x000fe20000000800 */
[----:B------:R-:W-:-:S03]  /*dc10*/  LOP3.LUT R22, R10, UR36, RZ, 0xc0, !PT ;  /* 0x000000240a167c12 */ /* 0x000fc6000f8ec0ff */
[----:B------:R-:W-:-:S03]  /*dc20*/  IMAD R12, R5, UR42, R12 ;  /* 0x0000002a050c7c24 */ /* 0x000fc6000f8e020c */
[----:B------:R-:W-:Y:S02]  /*dc30*/  @P0 IMAD R3, R13, R14, R0 ;  /* 0x0000000e0d030224 */ /* 0x000fe400078e0200 */
[----:B------:R-:W-:Y:S02]  /*dc40*/  IMAD.MOV R0, RZ, RZ, -R5 ;  /* 0x000000ffff007224 */ /* 0x000fe400078e0a05 */
[----:B------:R-:W-:Y:S02]  /*dc50*/  IMAD R3, R12, UR5, R3 ;  /* 0x000000050c037c24 */ /* 0x000fe4000f8e0203 */
[----:B------:R-:W-:Y:S01]  /*dc60*/  IMAD R11, R0, UR4, R11 ;  /* 0x00000004000b7c24 */ /* 0x000fe2000f8e020b */
[----:B------:R-:W-:Y:S01]  /*dc70*/  ULDC UR4, c[0x0][0x600] ;  /* 0x0001800000047ab9 */ /* 0x000fe20000000800 */
[----:B------:R-:W-:Y:S02]  /*dc80*/  IMAD.MOV.U32 R0, RZ, RZ, 0x1 ;  /* 0x00000001ff007424 */ /* 0x000fe400078e00ff */
[----:B------:R-:W-:-:S05]  /*dc90*/  IMAD R22, R11, UR4, R22 ;  /* 0x000000040b167c24 */ /* 0x000fca000f8e0216 */
[----:B------:R-:W-:Y:S02]  /*dca0*/  SEL R19, R22, R3, !P0 ;  /* 0x0000000316137207 */ /* 0x000fe40004000000 */
[----:B------:R-:W-:-:S07]  /*dcb0*/  SEL R22, R3, R22, !P0 ;  /* 0x0000001603167207 */ /* 0x000fce0004000000 */
.L_x_317:
[----:B------:R-:W-:Y:S05]  /*dcc0*/  BSYNC B0 ;  /* 0x0000000000007941 */ /* 0x000fea0003800000 */
.L_x_316:
[----:B------:R-:W-:-:S13]  /*dcd0*/  LOP3.LUT P0, RZ, R0, 0xff, RZ, 0xc0, !PT ;  /* 0x000000ff00ff7812 */ /* 0x000fda000780c0ff */
[----:B------:R-:W-:Y:S05]  /*dce0*/  @P0 BRA `(.L_x_320) ;  /* 0xfffffff0009c0947 */ /* 0x000fea000383ffff */
[----:B------:R-:W-:Y:S05]  /*dcf0*/  BSYNC B7 ;  /* 0x0000000000077941 */ /* 0x000fea0003800000 */
.L_x_306:
[----:B------:R-:W-:-:S03]  /*dd00*/  UMOV UR4, 0xffffffff ;  /* 0xffffffff00047882 */ /* 0x000fc60000000000 */
[----:B------:R-:W-:Y:S05]  /*dd10*/  BRA.DIV UR4, `(.L_x_321) ;  /* 0x00000006049c7947 */ /* 0x000fea000b800000 */
[----:B------:R-:W-:-:S13]  /*dd20*/  ELECT P6, URZ, PT ;  /* 0x00000000003f782f */ /* 0x000fda00038c0000 */
.L_x_340:
[----:B------:R-:W-:Y:S04]  /*dd30*/  BSSY B0, `(.L_x_322) ;  /* 0x0000035000007945 */ /* 0x000fe80003800000 */
[----:B------:R-:W-:Y:S05]  /*dd40*/  @!P6 BRA `(.L_x_323) ;  /* 0x0000000000cce947 */ /* 0x000fea0003800000 */
[----:B------:R-:W-:-:S04]  /*dd50*/  ULOP3.LUT UR4, UR37, 0x2, URZ, 0xfc, !UPT ;  /* 0x0000000225047892 */ /* 0x000fc8000f8efc3f */
[----:B------:R-:W-:-:S06]  /*dd60*/  UISETP.NE.AND UP0, UPT, UR4, 0x3, UPT ;  /* 0x000000030400788c */ /* 0x000fcc000bf05270 */
[----:B------:R-:W-:-:S13]  /*dd70*/  PLOP3.LUT P0, PT, PT, PT, UP0, 0x80, 0x0 ;  /* 0x000000000000781c */ /* 0x000fda0003f0f008 */
[----:B------:R-:W-:Y:S05]  /*dd80*/  @!P0 BRA `(.L_x_324) ;  /* 0x0000000000048947 */ /* 0x000fea0003800000 */
[----:B------:R-:W-:Y:S01]  /*dd90*/  BPT.TRAP 0x1 ;  /* 0x000000040000795c */ /* 0x000fe20000300000 */
.L_x_324:
[----:B------:R-:W0:Y:S01]  /*dda0*/  S2R R3, SR_CgaCtaId ;  /* 0x0000000000037919 */ /* 0x000e220000008800 */
[----:B------:R-:W-:Y:S02]  /*ddb0*/  MOV R0, 0x400 ;  /* 0x0000040000007802 */ /* 0x000fe40000000f00 */
[----:B------:R-:W-:Y:S02]  /*ddc0*/  SHF.L.U32 R2, R24, 0x1f, RZ ;  /* 0x0000001f18027819 */ /* 0x000fe400000006ff */
[----:B0-----:R-:W-:-:S05]  /*ddd0*/  LEA R0, R3, R0, 0x18 ;  /* 0x0000000003007211 */ /* 0x001fca00078ec0ff */
[----:B------:R-:W-:-:S04]  /*dde0*/  VIADD R0, R0, 0x28 ;  /* 0x0000002800007836 */ /* 0x000fc80000000000 */
[C---:B------:R-:W-:Y:S02]  /*ddf0*/  IMAD R5, R25.reuse, 0x8, R0 ;  /* 0x0000000819057824 */ /* 0x040fe400078e0200 */
[----:B------:R-:W-:Y:S02]  /*de00*/  VIADD R25, R25, 0x1 ;  /* 0x0000000119197836 */ /* 0x000fe40000000000 */
[----:B------:R-:W0:Y:S03]  /*de10*/  SYNCS.PHASECHK.TRANS64.TRYWAIT P0, [R5+URZ], R2 ;  /* 0x00000002050075a7 */ /* 0x000e26000800017f */
[----:B------:R-:W-:-:S04]  /*de20*/  ISETP.NE.AND P1, PT, R25, 0x5, PT ;  /* 0x000000051900780c */ /* 0x000fc80003f25270 */
[----:B------:R-:W-:Y:S02]  /*de30*/  SEL R3, RZ, 0x1, P1 ;  /* 0x00000001ff037807 */ /* 0x000fe40000800000 */
[----:B------:R-:W-:Y:S02]  /*de40*/  SEL R25, R25, RZ, P1 ;  /* 0x000000ff19197207 */ /* 0x000fe40000800000 */
[----:B------:R-:W-:-:S03]  /*de50*/  LOP3.LUT R24, R24, R3, RZ, 0x3c, !PT ;  /* 0x0000000318187212 */ /* 0x000fc600078e3cff */
[----:B------:R-:W-:Y:S01]  /*de60*/  IMAD R7, R25, 0x8, R0 ;  /* 0x0000000819077824 */ /* 0x000fe200078e0200 */
[----:B------:R-:W-:Y:S01]  /*de70*/  SHF.L.U32 R4, R24, 0x1f, RZ ;  /* 0x0000001f18047819 */ /* 0x000fe200000006ff */
[----:B0-----:R-:W-:Y:S06]  /*de80*/  @!P0 BRA `(.L_x_325) ;  /* 0x0000000400608947 */ /* 0x001fec0003800000 */
.L_x_341:
[----:B------:R-:W1:Y:S01]  /*de90*/  SYNCS.PHASECHK.TRANS64.TRYWAIT P0, [R7+URZ], R4 ;  /* 0x00000004070075a7 */ /* 0x000e62000800017f */
[----:B0-----:R-:W-:-:S05]  /*dea0*/  VIADD R2, R25, 0x1 ;  /* 0x0000000119027836 */ /* 0x001fca0000000000 */
[----:B------:R-:W-:-:S04]  /*deb0*/  ISETP.NE.AND P1, PT, R2, 0x5, PT ;  /* 0x000000050200780c */ /* 0x000fc80003f25270 */
[----:B------:R-:W-:Y:S02]  /*dec0*/  SEL R3, RZ, 0x1, P1 ;  /* 0x00000001ff037807 */ /* 0x000fe40000800000 */
[----:B------:R-:W-:Y:S02]  /*ded0*/  SEL R9, R2, RZ, P1 ;  /* 0x000000ff02097207 */ /* 0x000fe40000800000 */
[----:B------:R-:W-:-:S03]  /*dee0*/  LOP3.LUT R24, R24, R3, RZ, 0x3c, !PT ;  /* 0x0000000318187212 */ /* 0x000fc600078e3cff */
[----:B------:R-:W-:Y:S01]  /*def0*/  IMAD R8, R9, 0x8, R0 ;  /* 0x0000000809087824 */ /* 0x000fe200078e0200 */
[----:B------:R-:W-:Y:S01]  /*df00*/  SHF.L.U32 R5, R24, 0x1f, RZ ;  /* 0x0000001f18057819 */ /* 0x000fe200000006ff */
[----:B-1----:R-:W-:Y:S06]  /*df10*/  @!P0 BRA `(.L_x_326) ;  /* 0x0000000400508947 */ /* 0x002fec0003800000 */
.L_x_342:
[----:B------:R-:W1:Y:S01]  /*df20*/  SYNCS.PHASECHK.TRANS64.TRYWAIT P0, [R8+URZ], R5 ;  /* 0x00000005080075a7 */ /* 0x000e62000800017f */
[----:B------:R-:W-:-:S05]  /*df30*/  VIADD R2, R9, 0x1 ;  /* 0x0000000109027836 */ /* 0x000fca0000000000 */
[----:B------:R-:W-:-:S04]  /*df40*/  ISETP.NE.AND P1, PT, R2, 0x5, PT ;  /* 0x000000050200780c */ /* 0x000fc80003f25270 */
[----:B------:R-:W-:Y:S02]  /*df50*/  SEL R3, RZ, 0x1, P1 ;  /* 0x00000001ff037807 */ /* 0x000fe40000800000 */
[----:B0-----:R-:W-:Y:S02]  /*df60*/  SEL R7, R2, RZ, P1 ;  /* 0x000000ff02077207 */ /* 0x001fe40000800000 */
[----:B------:R-:W-:-:S03]  /*df70*/  LOP3.LUT R9, R24, R3, RZ, 0x3c, !PT ;  /* 0x0000000318097212 */ /* 0x000fc600078e3cff */
[----:B------:R-:W-:Y:S01]  /*df80*/  IMAD R11, R7, 0x8, R0 ;  /* 0x00000008070b7824 */ /* 0x000fe200078e0200 */
[----:B------:R-:W-:Y:S01]  /*df90*/  SHF.L.U32 R6, R9, 0x1f, RZ ;  /* 0x0000001f09067819 */ /* 0x000fe200000006ff */
[----:B-1----:R-:W-:Y:S06]  /*dfa0*/  @!P0 BRA `(.L_x_327) ;  /* 0x0000000400408947 */ /* 0x002fec0003800000 */
.L_x_343:
[----:B------:R-:W1:Y:S01]  /*dfb0*/  SYNCS.PHASECHK.TRANS64.TRYWAIT P0, [R11+URZ], R6 ;  /* 0x000000060b0075a7 */ /* 0x000e62000800017f */
[----:B------:R-:W-:-:S05]  /*dfc0*/  VIADD R2, R7, 0x1 ;  /* 0x0000000107027836 */ /* 0x000fca0000000000 */
[----:B------:R-:W-:-:S04]  /*dfd0*/  ISETP.NE.AND P1, PT, R2, 0x5, PT ;  /* 0x000000050200780c */ /* 0x000fc80003f25270 */
[----:B------:R-:W-:Y:S02]  /*dfe0*/  SEL R4, RZ, 0x1, P1 ;  /* 0x00000001ff047807 */ /* 0x000fe40000800000 */
[----:B------:R-:W-:Y:S02]  /*dff0*/  SEL R3, R2, RZ, P1 ;  /* 0x000000ff02037207 */ /* 0x000fe40000800000 */
[----:B------:R-:W-:Y:S01]  /*e000*/  LOP3.LUT R4, R9, R4, RZ, 0x3c, !PT ;  /* 0x0000000409047212 */ /* 0x000fe200078e3cff */
[----:B-1----:R-:W-:Y:S06]  /*e010*/  @!P0 BRA `(.L_x_328) ;  /* 0x0000000400388947 */ /* 0x002fec0003800000 */
.L_x_344:
[----:B------:R-:W-:Y:S01]  /*e020*/  IMAD R3, R3, 0x8, R0 ;  /* 0x0000000803037824 */ /* 0x000fe200078e0200 */
[----:B------:R-:W-:-:S07]  /*e030*/  SHF.L.U32 R0, R4, 0x1f, RZ ;  /* 0x0000001f04007819 */ /* 0x000fce00000006ff */
.L_x_329:
[----:B--2---:R2:W3:Y:S02]  /*e040*/  SYNCS.PHASECHK.TRANS64.TRYWAIT P0, [R3+URZ], R0 ;  /* 0x00000000030075a7 */ /* 0x0044e4000800017f */
[----:B---3--:R-:W-:Y:S05]  /*e050*/  @!P0 NANOSLEEP.SYNCS 0x989680 ;  /* 0x009896800000895d */ /* 0x008fea0003900000 */
[----:B------:R-:W3:Y:S02]  /*e060*/  @!P0 SYNCS.PHASECHK.TRANS64 P0, [R3+URZ], R0 ;  /* 0x00000000030085a7 */ /* 0x000ee4000800007f */
[----:B---3--:R-:W-:Y:S05]  /*e070*/  @!P0 BRA `(.L_x_329) ;  /* 0xfffffffc00f08947 */ /* 0x008fea000383ffff */
.L_x_323:
[----:B------:R-:W-:Y:S05]  /*e080*/  BSYNC B0 ;  /* 0x0000000000007941 */ /* 0x000fea0003800000 */
.L_x_322:
[----:B------:R-:W-:Y:S05]  /*e090*/  EXIT ;  /* 0x000000000000794d */ /* 0x000fea0003800000 */
.L_x_15:
[----:B0-----:R-:W-:-:S04]  /*e0a0*/  IMAD.U32 R0, RZ, RZ, UR47 ;  /* 0x0000002fff007e24 */ /* 0x001fc8000f8e00ff */
[----:B------:R0:W1:Y:S03]  /*e0b0*/  SYNCS.PHASECHK.TRANS64.TRYWAIT P0, [R0+URZ], R3 ;  /* 0x00000003000075a7 */ /* 0x000066000800017f */
[----:B-1----:R-:W-:Y:S05]  /*e0c0*/  @!P0 NANOSLEEP.SYNCS 0x989680 ;  /* 0x009896800000895d */ /* 0x002fea0003900000 */
[----:B------:R-:W1:Y:S02]  /*e0d0*/  @!P0 SYNCS.PHASECHK.TRANS64 P0, [R0+URZ], R3 ;  /* 0x00000003000085a7 */ /* 0x000e64000800007f */
[----:B-1----:R-:W-:Y:S05]  /*e0e0*/  @!P0 BRA `(.L_x_15) ;  /* 0xfffffffc00ec8947 */ /* 0x002fea000383ffff */
[----:B------:R-:W-:Y:S05]  /*e0f0*/  BRA `(.L_x_330) ;  /* 0xffffff3400107947 */ /* 0x000fea000383ffff */
.L_x_19:
[----:B------:R-:W-:Y:S01]  /*e100*/  CS2R R12, SRZ ;  /* 0x00000000000c7805 */ /* 0x000fe2000001ff00 */
[----:B------:R-:W-:Y:S02]  /*e110*/  IMAD.MOV.U32 R11, RZ, RZ, 0x1f ;  /* 0x0000001fff0b7424 */ /* 0x000fe400078e00ff */
[----:B------:R-:W-:-:S07]  /*e120*/  IMAD.MOV.U32 R15, RZ, RZ, -0x1 ;  /* 0xffffffffff0f7424 */ /* 0x000fce00078e00ff */
[----:B-----5:R-:W-:Y:S05]  /*e130*/  WARPSYNC.COLLECTIVE R15, `(.L_x_331) ;  /* 0x000000000f087348 */ /* 0x020fea0003c00000 */
[----:B------:R0:W1:Y:S02]  /*e140*/  SHFL.IDX P6, R14, R13, R12, R11 ;  /* 0x0000000c0d0e7389 */ /* 0x00006400000c000b */
[----:B01---5:R-:W-:Y:S01]  /*e150*/  ENDCOLLECTIVE ;  /* 0x000000000000791b */ /* 0x023fe20003800000 */
.L_x_331:
[----:B------:R-:W-:Y:S05]  /*e160*/  BRA `(.L_x_332) ;  /* 0xffffff3400e47947 */ /* 0x000fea000383ffff */
.L_x_23:
[----:B-1----:R1:W2:Y:S02]  /*e170*/  SYNCS.PHASECHK.TRANS64.TRYWAIT P1, [R3+URZ], R0 ;  /* 0x00000000030075a7 */ /* 0x0022a4000802017f */
[----:B--2---:R-:W-:Y:S05]  /*e180*/  @!P1 NANOSLEEP.SYNCS 0x989680 ;  /* 0x009896800000995d */ /* 0x004fea0003900000 */
[----:B------:R-:W2:Y:S02]  /*e190*/  @!P1 SYNCS.PHASECHK.TRANS64 P1, [R3+URZ], R0 ;  /* 0x00000000030095a7 */ /* 0x000ea4000802007f */
[----:B--2---:R-:W-:Y:S05]  /*e1a0*/  @!P1 BRA `(.L_x_23) ;  /* 0xfffffffc00f09947 */ /* 0x004fea000383ffff */
[----:B------:R-:W-:Y:S05]  /*e1b0*/  BRA `(.L_x_22) ;  /* 0xffffff3800007947 */ /* 0x000fea000383ffff */
.L_x_28:
[----:B0-----:R0:W1:Y:S02]  /*e1c0*/  SYNCS.PHASECHK.TRANS64.TRYWAIT P1, [R3+URZ], R4 ;  /* 0x00000004030075a7 */ /* 0x001064000802017f */
[----:B-1----:R-:W-:Y:S05]  /*e1d0*/  @!P1 NANOSLEEP.SYNCS 0x989680 ;  /* 0x009896800000995d */ /* 0x002fea0003900000 */
[----:B------:R-:W1:Y:S02]  /*e1e0*/  @!P1 SYNCS.PHASECHK.TRANS64 P1, [R3+URZ], R4 ;  /* 0x00000004030095a7 */ /* 0x000e64000802007f */
[----:B-1----:R-:W-:Y:S05]  /*e1f0*/  @!P1 BRA `(.L_x_28) ;  /* 0xfffffffc00f09947 */ /* 0x002fea000383ffff */
[----:B------:R-:W-:Y:S05]  /*e200*/  BRA `(.L_x_27) ;  /* 0xffffff4000847947 */ /* 0x000fea000383ffff */
.L_x_36:
[----:B0-----:R0:W1:Y:S02]  /*e210*/  SYNCS.PHASECHK.TRANS64.TRYWAIT P1, [R3+URZ], R4 ;  /* 0x00000004030075a7 */ /* 0x001064000802017f */
[----:B-1----:R-:W-:Y:S05]  /*e220*/  @!P1 NANOSLEEP.SYNCS 0x989680 ;  /* 0x009896800000995d */ /* 0x002fea0003900000 */
[----:B------:R-:W1:Y:S02]  /*e230*/  @!P1 SYNCS.PHASECHK.TRANS64 P1, [R3+URZ], R4 ;  /* 0x00000004030095a7 */ /* 0x000e64000802007f */
[----:B-1----:R-:W-:Y:S05]  /*e240*/  @!P1 BRA `(.L_x_36) ;  /* 0xfffffffc00f09947 */ /* 0x002fea000383ffff */
[----:B------:R-:W-:Y:S05]  /*e250*/  BRA `(.L_x_35) ;  /* 0xffffff4c001c7947 */ /* 0x000fea000383ffff */
.L_x_42:
[----:B0-----:R-:W-:-:S04]  /*e260*/  IMAD.U32 R0, RZ, RZ, UR47 ;  /* 0x0000002fff007e24 */ /* 0x001fc8000f8e00ff */
[----:B------:R0:W1:Y:S03]  /*e270*/  SYNCS.PHASECHK.TRANS64.TRYWAIT P0, [R0+URZ+0x10], R3 ;  /* 0x00001003000075a7 */ /* 0x000066000800017f */
[----:B-1----:R-:W-:Y:S05]  /*e280*/  @!P0 NANOSLEEP.SYNCS 0x989680 ;  /* 0x009896800000895d */ /* 0x002fea0003900000 */
[----:B------:R-:W1:Y:S02]  /*e290*/  @!P0 SYNCS.PHASECHK.TRANS64 P0, [R0+URZ+0x10], R3 ;  /* 0x00001003000085a7 */ /* 0x000e64000800007f */
[----:B-1----:R-:W-:Y:S05]  /*e2a0*/  @!P0 BRA `(.L_x_42) ;  /* 0xfffffffc00ec8947 */ /* 0x002fea000383ffff */
[----:B------:R-:W-:Y:S05]  /*e2b0*/  BRA `(.L_x_333) ;  /* 0xffffff58001c7947 */ /* 0x000fea000383ffff */
.L_x_307:
[----:B------:R-:W-:Y:S01]  /*e2c0*/  BSSY B0, `(.L_x_334) ;  /* 0x0000006000007945 */ /* 0x000fe20003800000 */
[----:B------:R-:W-:-:S07]  /*e2d0*/  IMAD.MOV.U32 R15, RZ, RZ, -0x1 ;  /* 0xffffffffff0f7424 */ /* 0x000fce00078e00ff */
[----:B-----5:R-:W-:Y:S05]  /*e2e0*/  WARPSYNC.COLLECTIVE R15, `(.L_x_335) ;  /* 0x000000000f0c7348 */ /* 0x020fea0003c00000 */
[----:B------:R-:W-:Y:S02]  /*e2f0*/  ELECT P6, UR62, PT ;  /* 0x00000000003e782f */ /* 0x000fe400038c0000 */
[----:B------:R-:W-:Y:S01]  /*e300*/  MOV R14, UR62 ;  /* 0x0000003e000e7c02 */ /* 0x000fe20008000f00 */
[----:B-----5:R-:W-:Y:S10]  /*e310*/  ENDCOLLECTIVE ;  /* 0x000000000000791b */ /* 0x020ff40003800000 */
.L_x_335:
[----:B------:R-:W-:Y:S05]  /*e320*/  BSYNC B0 ;  /* 0x0000000000007941 */ /* 0x000fea0003800000 */
.L_x_334:
[----:B------:R-:W-:Y:S05]  /*e330*/  BRA `(.L_x_336) ;  /* 0xffffffec00147947 */ /* 0x000fea000383ffff */
.L_x_312:
[----:B0-----:R0:W2:Y:S02]  /*e340*/  SYNCS.PHASECHK.TRANS64.TRYWAIT P0, [R6+URZ+0x28], R3 ;  /* 0x00002803060075a7 */ /* 0x0010a4000800017f */
[----:B--2---:R-:W-:Y:S05]  /*e350*/  @!P0 NANOSLEEP.SYNCS 0x989680 ;  /* 0x009896800000895d */ /* 0x004fea0003900000 */
[----:B------:R-:W2:Y:S02]  /*e360*/  @!P0 SYNCS.PHASECHK.TRANS64 P0, [R6+URZ+0x28], R3 ;  /* 0x00002803060085a7 */ /* 0x000ea4000800007f */
[----:B--2---:R-:W-:Y:S05]  /*e370*/  @!P0 BRA `(.L_x_312) ;  /* 0xfffffffc00f08947 */ /* 0x004fea000383ffff */
[----:B------:R-:W-:Y:S05]  /*e380*/  BRA `(.L_x_337) ;  /* 0xffffffec00e87947 */ /* 0x000fea000383ffff */
.L_x_321:
[----:B------:R-:W-:Y:S01]  /*e390*/  BSSY B0, `(.L_x_338) ;  /* 0x0000006000007945 */ /* 0x000fe20003800000 */
[----:B------:R-:W-:-:S07]  /*e3a0*/  IMAD.MOV.U32 R15, RZ, RZ, -0x1 ;  /* 0xffffffffff0f7424 */ /* 0x000fce00078e00ff */
[----:B-----5:R-:W-:Y:S05]  /*e3b0*/  WARPSYNC.COLLECTIVE R15, `(.L_x_339) ;  /* 0x000000000f0c7348 */ /* 0x020fea0003c00000 */
[----:B------:R-:W-:Y:S02]  /*e3c0*/  ELECT P6, UR62, PT ;  /* 0x00000000003e782f */ /* 0x000fe400038c0000 */
[----:B------:R-:W-:Y:S01]  /*e3d0*/  MOV R14, UR62 ;  /* 0x0000003e000e7c02 */ /* 0x000fe20008000f00 */
[----:B-----5:R-:W-:Y:S10]  /*e3e0*/  ENDCOLLECTIVE ;  /* 0x000000000000791b */ /* 0x020ff40003800000 */
.L_x_339:
[----:B------:R-:W-:Y:S05]  /*e3f0*/  BSYNC B0 ;  /* 0x0000000000007941 */ /* 0x000fea0003800000 */
.L_x_338:
[----:B------:R-:W-:Y:S05]  /*e400*/  BRA `(.L_x_340) ;  /* 0xfffffff800487947 */ /* 0x000fea000383ffff */
.L_x_325:
[----:B0-----:R0:W1:Y:S02]  /*e410*/  SYNCS.PHASECHK.TRANS64.TRYWAIT P0, [R5+URZ], R2 ;  /* 0x00000002050075a7 */ /* 0x001064000800017f */
[----:B-1----:R-:W-:Y:S05]  /*e420*/  @!P0 NANOSLEEP.SYNCS 0x989680 ;  /* 0x009896800000895d */ /* 0x002fea0003900000 */
[----:B------:R-:W1:Y:S02]  /*e430*/  @!P0 SYNCS.PHASECHK.TRANS64 P0, [R5+URZ], R2 ;  /* 0x00000002050085a7 */ /* 0x000e64000800007f */
[----:B-1----:R-:W-:Y:S05]  /*e440*/  @!P0 BRA `(.L_x_325) ;  /* 0xfffffffc00f08947 */ /* 0x002fea000383ffff */
[----:B------:R-:W-:Y:S05]  /*e450*/  BRA `(.L_x_341) ;  /* 0xfffffff8008c7947 */ /* 0x000fea000383ffff */
.L_x_326:
[----:B0-----:R0:W1:Y:S02]  /*e460*/  SYNCS.PHASECHK.TRANS64.TRYWAIT P0, [R7+URZ], R4 ;  /* 0x00000004070075a7 */ /* 0x001064000800017f */
[----:B-1----:R-:W-:Y:S05]  /*e470*/  @!P0 NANOSLEEP.SYNCS 0x989680 ;  /* 0x009896800000895d */ /* 0x002fea0003900000 */
[----:B------:R-:W1:Y:S02]  /*e480*/  @!P0 SYNCS.PHASECHK.TRANS64 P0, [R7+URZ], R4 ;  /* 0x00000004070085a7 */ /* 0x000e64000800007f */
[----:B-1----:R-:W-:Y:S05]  /*e490*/  @!P0 BRA `(.L_x_326) ;  /* 0xfffffffc00f08947 */ /* 0x002fea000383ffff */
[----:B------:R-:W-:Y:S05]  /*e4a0*/  BRA `(.L_x_342) ;  /* 0xfffffff8009c7947 */ /* 0x000fea000383ffff */
.L_x_327:
[----:B0-----:R0:W1:Y:S02]  /*e4b0*/  SYNCS.PHASECHK.TRANS64.TRYWAIT P0, [R8+URZ], R5 ;  /* 0x00000005080075a7 */ /* 0x001064000800017f */
[----:B-1----:R-:W-:Y:S05]  /*e4c0*/  @!P0 NANOSLEEP.SYNCS 0x989680 ;  /* 0x009896800000895d */ /* 0x002fea0003900000 */
[----:B------:R-:W1:Y:S02]  /*e4d0*/  @!P0 SYNCS.PHASECHK.TRANS64 P0, [R8+URZ], R5 ;  /* 0x00000005080085a7 */ /* 0x000e64000800007f */
[----:B-1----:R-:W-:Y:S05]  /*e4e0*/  @!P0 BRA `(.L_x_327) ;  /* 0xfffffffc00f08947 */ /* 0x002fea000383ffff */
[----:B------:R-:W-:Y:S05]  /*e4f0*/  BRA `(.L_x_343) ;  /* 0xfffffff800ac7947 */ /* 0x000fea000383ffff */
.L_x_328:
[----:B-1----:R1:W2:Y:S02]  /*e500*/  SYNCS.PHASECHK.TRANS64.TRYWAIT P0, [R11+URZ], R6 ;  /* 0x000000060b0075a7 */ /* 0x0022a4000800017f */
[----:B--2---:R-:W-:Y:S05]  /*e510*/  @!P0 NANOSLEEP.SYNCS 0x989680 ;  /* 0x009896800000895d */ /* 0x004fea0003900000 */
[----:B------:R-:W2:Y:S02]  /*e520*/  @!P0 SYNCS.PHASECHK.TRANS64 P0, [R11+URZ], R6 ;  /* 0x000000060b0085a7 */ /* 0x000ea4000800007f */
[----:B--2---:R-:W-:Y:S05]  /*e530*/  @!P0 BRA `(.L_x_328) ;  /* 0xfffffffc00f08947 */ /* 0x004fea000383ffff */
[----:B------:R-:W-:Y:S05]  /*e540*/  BRA `(.L_x_344) ;  /* 0xfffffff800b47947 */ /* 0x000fea000383ffff */
.L_x_345:
[----:B------:R-:W-:-:S00]  /*e550*/  BRA `(.L_x_345) ;  /* 0xfffffffc00fc7947 */ /* 0x000fc0000383ffff */
[----:B------:R-:W-:-:S00]  /*e560*/  NOP ;  /* 0x0000000000007918 */ /* 0x000fc00000000000 */
        /* <DEDUP_REMOVED lines=9> */
.L_x_346:


//--------------------- .nv.global.init           --------------------------
	.section	.nv.global.init,"aw",@progbits
.nv.global.init:
	.type		$str$24,@object
	.size		$str$24,($str$25 - $str$24)
$str$24:
        /*0000*/ 	.byte	0x28, 0x61, 0x64, 0x64, 0x72, 0x65, 0x73, 0x73, 0x20, 0x26, 0x20, 0x6d, 0x61, 0x73, 0x6b, 0x29
        /*0010*/ 	.byte	0x20, 0x3d, 0x3d, 0x20, 0x30, 0x00
	.type		$str$25,@object
	.size		$str$25,(__unnamed_1 - $str$25)
$str$25:
        /*0016*/ 	.byte	0x2f, 0x74, 0x6d, 0x70, 0x2f, 0x63, 0x75, 0x74, 0x6c, 0x61, 0x73, 0x73, 0x5f, 0x73, 0x77, 0x65
        /*0026*/ 	.byte	0x65, 0x70, 0x5f, 0x73, 0x72, 0x63, 0x2f, 0x69, 0x6e, 0x63, 0x6c, 0x75, 0x64, 0x65, 0x2f, 0x63
        /*0036*/ 	.byte	0x75, 0x74, 0x65, 0x2f, 0x70, 0x6f, 0x69, 0x6e, 0x74, 0x65, 0x72, 0x5f, 0x66, 0x6c, 0x61, 0x67
        /*0046*/ 	.byte	0x67, 0x65, 0x64, 0x2e, 0x68, 0x70, 0x70, 0x00
	.type		__unnamed_1,@object
	.size		__unnamed_1,(__unnamed_2 - __unnamed_1)
__unnamed_1:
        /*004e*/ 	.byte	0x61, 0x75, 0x74, 0x6f, 0x20, 0x63, 0x75, 0x74, 0x65, 0x3a, 0x3a, 0x61, 0x73, 0x5f, 0x70, 0x6f
        /* <DEDUP_REMOVED lines=28> */
	.type		__unnamed_2,@object
	.size		__unnamed_2,(.L_1 - __unnamed_2)
__unnamed_2:
        /* <DEDUP_REMOVED lines=29> */
        /*03ee*/ 	.byte	0x20, 0x26, 0x5d, 0x00
.L_1:


//--------------------- .nv.shared._ZN7cutlass13device_kernelINS_4gemm6kernel13GemmUniversalIN4cute5tupleIJiiiiEEENS1_10collective13CollectiveMmaINS1_39MainloopSm90TmaGmmaRmemAWarpSpecializedILi5ENS5_IJNS4_1CILi1EEESB_SB_EEENS1_32KernelTmaWarpSpecializedPingpongEEENS5_IJNSA_ILi64EEENSA_ILi256EEENSA_ILi128EEEEEENS_12float_e5m2_tENS5_IJSB_llEEESJ_NS5_IJlSB_lEEENS4_8TiledMMAINS4_8MMA_AtomIJNS4_4SM904GMMA31MMA_64x256x32_F32E5M2E5M2_RS_TNILNSP_7ScaleInE1ELSR_1EEEEEENS4_6LayoutISC_NS5_IJNSA_ILi0EEESV_SV_EEEEENS5_IJNS4_10UnderscoreESY_SY_EEEEENS4_13SM90_TMA_LOADENS4_14ComposedLayoutINS4_7SwizzleILi2ELi4ELi3EEENS4_18smem_ptr_flag_bitsILi8EEENSU_INS5_IJSF_NSA_ILi8EEEEEENS5_IJSB_SF_EEEEEEENS4_9Copy_AtomIJNS4_39AutoVectorizingCopyWithAssumedAlignmentILi128EEESJ_EEENS4_8identityES11_NS12_INS13_ILi3ELi4ELi3EEES16_NSU_INS5_IJS17_SH_EEENS5_IJSH_SB_EEEEEEEvS1G_EENS_8epilogue10collective6detail29Sm90TmaWarpSpecializedAdapterINS1O_15DefaultEpilogueISJ_SL_SL_NS1N_6thread17LinearCombinationISJ_Li1EffLNS1S_9ScaleType4KindE0ELNS_15FloatRoundStyleE2ESJ_EENS1_15EpilogueDefaultEEEEEvvEEEEvNT_6ParamsE --------------------------
	.section	.nv.shared._ZN7cutlass13device_kernelINS_4gemm6kernel13GemmUniversalIN4cute5tupleIJiiiiEEENS1_10collective13CollectiveMmaINS1_39MainloopSm90TmaGmmaRmemAWarpSpecializedILi5ENS5_IJNS4_1CILi1EEESB_SB_EEENS1_32KernelTmaWarpSpecializedPingpongEEENS5_IJNSA_ILi64EEENSA_ILi256EEENSA_ILi128EEEEEENS_12float_e5m2_tENS5_IJSB_llEEESJ_NS5_IJlSB_lEEENS4_8TiledMMAINS4_8MMA_AtomIJNS4_4SM904GMMA31MMA_64x256x32_F32E5M2E5M2_RS_TNILNSP_7ScaleInE1ELSR_1EEEEEENS4_6LayoutISC_NS5_IJNSA_ILi0EEESV_SV_EEEEENS5_IJNS4_10UnderscoreESY_SY_EEEEENS4_13SM90_TMA_LOADENS4_14ComposedLayoutINS4_7SwizzleILi2ELi4ELi3EEENS4_18smem_ptr_flag_bitsILi8EEENSU_INS5_IJSF_NSA_ILi8EEEEEENS5_IJSB_SF_EEEEEEENS4_9Copy_AtomIJNS4_39AutoVectorizingCopyWithAssumedAlignmentILi128EEESJ_EEENS4_8identityES11_NS12_INS13_ILi3ELi4ELi3EEES16_NSU_INS5_IJS17_SH_EEENS5_IJSH_SB_EEEEEEEvS1G_EENS_8epilogue10collective6detail29Sm90TmaWarpSpecializedAdapterINS1O_15DefaultEpilogueISJ_SL_SL_NS1N_6thread17LinearCombinationISJ_Li1EffLNS1S_9ScaleType4KindE0ELNS_15FloatRoundStyleE2ESJ_EENS1_15EpilogueDefaultEEEEEvvEEEEvNT_6ParamsE,"aw",@nobits
	.sectionflags	@""
	.align	16
	.zero		1024


//--------------------- .nv.shared.reserved.0     --------------------------
	.section	.nv.shared.reserved.0,"aw",@nobits
	.weak		__nv_reservedSMEM_offset_0_alias
	.size		__nv_reservedSMEM_offset_0_alias, 0, 0
	.other		__nv_reservedSMEM_offset_0_alias,@"STO_CUDA_RESERVED_SHARED STV_DEFAULT"
__nv_reservedSMEM_offset_0_alias:
	.zero		0


//--------------------- .nv.global                --------------------------
	.section	.nv.global,"aw",@nobits
.nv.global:
	.type		_ZN40_INTERNAL_dfff09c5_4_k_cu_0b66b881_251524cute1_E,@object
	.size		_ZN40_INTERNAL_dfff09c5_4_k_cu_0b66b881_251524cute1_E,(_ZN40_INTERNAL_dfff09c5_4_k_cu_0b66b881_251524cuda3std3__45__cpo6cbeginE - _ZN40_INTERNAL_dfff09c5_4_k_cu_0b66b881_251524cute1_E)
_ZN40_INTERNAL_dfff09c5_4_k_cu_0b66b881_251524cute1_E:
	.zero		1
	.type		_ZN40_INTERNAL_dfff09c5_4_k_cu_0b66b881_251524cuda3std3__45__cpo6cbeginE,@object
	.size		_ZN40_INTERNAL_dfff09c5_4_k_cu_0b66b881_251524cuda3std3__45__cpo6cbeginE,(_ZN40_INTERNAL_dfff09c5_4_k_cu_0b66b881_251524cuda3std3__48in_placeE - _ZN40_INTERNAL_dfff09c5_4_k_cu_0b66b881_251524cuda3std3__45__cpo6cbeginE)
_ZN40_INTERNAL_dfff09c5_4_k_cu_0b66b881_251524cuda3std3__45__cpo6cbeginE:
	.zero		1
	.type		_ZN40_INTERNAL_dfff09c5_4_k_cu_0b66b881_251524cuda3std3__48in_placeE,@object
	.size		_ZN40_INTERNAL_dfff09c5_4_k_cu_0b66b881_251524cuda3std3__48in_placeE,(_ZN40_INTERNAL_dfff09c5_4_k_cu_0b66b881_251524cuda3std6ranges3__45__cpo9iter_moveE - _ZN40_INTERNAL_dfff09c5_4_k_cu_0b66b881_251524cuda3std3__48in_placeE)
_ZN40_INTERNAL_dfff09c5_4_k_cu_0b66b881_251524cuda3std3__48in_placeE:
	.zero		1
	.type		_ZN40_INTERNAL_dfff09c5_4_k_cu_0b66b881_251524cuda3std6ranges3__45__cpo9iter_moveE,@object
	.size		_ZN40_INTERNAL_dfff09c5_4_k_cu_0b66b881_251524cuda3std6ranges3__45__cpo9iter_moveE,(_ZN40_INTERNAL_dfff09c5_4_k_cu_0b66b881_251524cuda3std3__45__cpo5beginE - _ZN40_INTERNAL_dfff09c5_4_k_cu_0b66b881_251524cuda3std6ranges3__45__cpo9iter_moveE)
_ZN40_INTERNAL_dfff09c5_4_k_cu_0b66b881_251524cuda3std6ranges3__45__cpo9iter_moveE:
	.zero		1
	.type		_ZN40_INTERNAL_dfff09c5_4_k_cu_0b66b881_251524cuda3std3__45__cpo5beginE,@object
	.size		_ZN40_INTERNAL_dfff09c5_4_k_cu_0b66b881_251524cuda3std3__45__cpo5beginE,(_ZN40_INTERNAL_dfff09c5_4_k_cu_0b66b881_251524cuda3std3__442_GLOBAL__N__dfff09c5_4_k_cu_0b66b881_251526ignoreE - _ZN40_INTERNAL_dfff09c5_4_k_cu_0b66b881_251524cuda3std3__45__cpo5beginE)
_ZN40_INTERNAL_dfff09c5_4_k_cu_0b66b881_251524cuda3std3__45__cpo5beginE:
	.zero		1
	.type		_ZN40_INTERNAL_dfff09c5_4_k_cu_0b66b881_251524cuda3std3__442_GLOBAL__N__dfff09c5_4_k_cu_0b66b881_251526ignoreE,@object
	.size		_ZN40_INTERNAL_dfff09c5_4_k_cu_0b66b881_251524cuda3std3__442_GLOBAL__N__dfff09c5_4_k_cu_0b66b881_251526ignoreE,(_ZN40_INTERNAL_dfff09c5_4_k_cu_0b66b881_251524cute7productE - _ZN40_INTERNAL_dfff09c5_4_k_cu_0b66b881_251524cuda3std3__442_GLOBAL__N__dfff09c5_4_k_cu_0b66b881_251526ignoreE)
_ZN40_INTERNAL_dfff09c5_4_k_cu_0b66b881_251524cuda3std3__442_GLOBAL__N__dfff09c5_4_k_cu_0b66b881_251526ignoreE:
	.zero		1
	.type		_ZN40_INTERNAL_dfff09c5_4_k_cu_0b66b881_251524cute7productE,@object
	.size		_ZN40_INTERNAL_dfff09c5_4_k_cu_0b66b881_251524cute7productE,(_ZN40_INTERNAL_dfff09c5_4_k_cu_0b66b881_251524cuda3std3__45__cpo3endE - _ZN40_INTERNAL_dfff09c5_4_k_cu_0b66b881_251524cute7productE)
_ZN40_INTERNAL_dfff09c5_4_k_cu_0b66b881_251524cute7productE:
	.zero		1
	.type		_ZN40_INTERNAL_dfff09c5_4_k_cu_0b66b881_251524cuda3std3__45__cpo3endE,@object
	.size		_ZN40_INTERNAL_dfff09c5_4_k_cu_0b66b881_251524cuda3std3__45__cpo3endE,(_ZN40_INTERNAL_dfff09c5_4_k_cu_0b66b881_251524cuda3std3__419piecewise_constructE - _ZN40_INTERNAL_dfff09c5_4_k_cu_0b66b881_251524cuda3std3__45__cpo3endE)
_ZN40_INTERNAL_dfff09c5_4_k_cu_0b66b881_251524cuda3std3__45__cpo3endE:
	.zero		1
	.type		_ZN40_INTERNAL_dfff09c5_4_k_cu_0b66b881_251524cuda3std3__419piecewise_constructE,@object
	.size		_ZN40_INTERNAL_dfff09c5_4_k_cu_0b66b881_251524cuda3std3__419piecewise_constructE,(_ZN40_INTERNAL_dfff09c5_4_k_cu_0b66b881_251524cuda3std3__45__cpo4cendE - _ZN40_INTERNAL_dfff09c5_4_k_cu_0b66b881_251524cuda3std3__419piecewise_constructE)
_ZN40_INTERNAL_dfff09c5_4_k_cu_0b66b881_251524cuda3std3__419piecewise_constructE:
	.zero		1
	.type		_ZN40_INTERNAL_dfff09c5_4_k_cu_0b66b881_251524cuda3std3__45__cpo4cendE,@object
	.size		_ZN40_INTERNAL_dfff09c5_4_k_cu_0b66b881_251524cuda3std3__45__cpo4cendE,(_ZN40_INTERNAL_dfff09c5_4_k_cu_0b66b881_251524cuda3std6ranges3__45__cpo4swapE - _ZN40_INTERNAL_dfff09c5_4_k_cu_0b66b881_251524cuda3std3__45__cpo4cendE)
_ZN40_INTERNAL_dfff09c5_4_k_cu_0b66b881_251524cuda3std3__45__cpo4cendE:
	.zero		1
	.type		_ZN40_INTERNAL_dfff09c5_4_k_cu_0b66b881_251524cuda3std6ranges3__45__cpo4swapE,@object
	.size		_ZN40_INTERNAL_dfff09c5_4_k_cu_0b66b881_251524cuda3std6ranges3__45__cpo4swapE,(.L_9 - _ZN40_INTERNAL_dfff09c5_4_k_cu_0b66b881_251524cuda3std6ranges3__45__cpo4swapE)
_ZN40_INTERNAL_dfff09c5_4_k_cu_0b66b881_251524cuda3std6ranges3__45__cpo4swapE:
	.zero		1
.L_9:


//--------------------- .nv.constant0._ZN7cutlass13device_kernelINS_4gemm6kernel13GemmUniversalIN4cute5tupleIJiiiiEEENS1_10collective13CollectiveMmaINS1_39MainloopSm90TmaGmmaRmemAWarpSpecializedILi5ENS5_IJNS4_1CILi1EEESB_SB_EEENS1_32KernelTmaWarpSpecializedPingpongEEENS5_IJNSA_ILi64EEENSA_ILi256EEENSA_ILi128EEEEEENS_12float_e5m2_tENS5_IJSB_llEEESJ_NS5_IJlSB_lEEENS4_8TiledMMAINS4_8MMA_AtomIJNS4_4SM904GMMA31MMA_64x256x32_F32E5M2E5M2_RS_TNILNSP_7ScaleInE1ELSR_1EEEEEENS4_6LayoutISC_NS5_IJNSA_ILi0EEESV_SV_EEEEENS5_IJNS4_10UnderscoreESY_SY_EEEEENS4_13SM90_TMA_LOADENS4_14ComposedLayoutINS4_7SwizzleILi2ELi4ELi3EEENS4_18smem_ptr_flag_bitsILi8EEENSU_INS5_IJSF_NSA_ILi8EEEEEENS5_IJSB_SF_EEEEEEENS4_9Copy_AtomIJNS4_39AutoVectorizingCopyWithAssumedAlignmentILi128EEESJ_EEENS4_8identityES11_NS12_INS13_ILi3ELi4ELi3EEES16_NSU_INS5_IJS17_SH_EEENS5_IJSH_SB_EEEEEEEvS1G_EENS_8epilogue10collective6detail29Sm90TmaWarpSpecializedAdapterINS1O_15DefaultEpilogueISJ_SL_SL_NS1N_6thread17LinearCombinationISJ_Li1EffLNS1S_9ScaleType4KindE0ELNS_15FloatRoundStyleE2ESJ_EENS1_15EpilogueDefaultEEEEEvvEEEEvNT_6ParamsE --------------------------
	.section	.nv.constant0._ZN7cutlass13device_kernelINS_4gemm6kernel13GemmUniversalIN4cute5tupleIJiiiiEEENS1_10collective13CollectiveMmaINS1_39MainloopSm90TmaGmmaRmemAWarpSpecializedILi5ENS5_IJNS4_1CILi1EEESB_SB_EEENS1_32KernelTmaWarpSpecializedPingpongEEENS5_IJNSA_ILi64EEENSA_ILi256EEENSA_ILi128EEEEEENS_12float_e5m2_tENS5_IJSB_llEEESJ_NS5_IJlSB_lEEENS4_8TiledMMAINS4_8MMA_AtomIJNS4_4SM904GMMA31MMA_64x256x32_F32E5M2E5M2_RS_TNILNSP_7ScaleInE1ELSR_1EEEEEENS4_6LayoutISC_NS5_IJNSA_ILi0EEESV_SV_EEEEENS5_IJNS4_10UnderscoreESY_SY_EEEEENS4_13SM90_TMA_LOADENS4_14ComposedLayoutINS4_7SwizzleILi2ELi4ELi3EEENS4_18smem_ptr_flag_bitsILi8EEENSU_INS5_IJSF_NSA_ILi8EEEEEENS5_IJSB_SF_EEEEEEENS4_9Copy_AtomIJNS4_39AutoVectorizingCopyWithAssumedAlignmentILi128EEESJ_EEENS4_8identityES11_NS12_INS13_ILi3ELi4ELi3EEES16_NSU_INS5_IJS17_SH_EEENS5_IJSH_SB_EEEEEEEvS1G_EENS_8epilogue10collective6detail29Sm90TmaWarpSpecializedAdapterINS1O_15DefaultEpilogueISJ_SL_SL_NS1N_6thread17LinearCombinationISJ_Li1EffLNS1S_9ScaleType4KindE0ELNS_15FloatRoundStyleE2ESJ_EENS1_15EpilogueDefaultEEEEEvvEEEEvNT_6ParamsE,"a",@progbits
	.sectionflags	@""
	.align	4
.nv.constant0._ZN7cutlass13device_kernelINS_4gemm6kernel13GemmUniversalIN4cute5tupleIJiiiiEEENS1_10collective13CollectiveMmaINS1_39MainloopSm90TmaGmmaRmemAWarpSpecializedILi5ENS5_IJNS4_1CILi1EEESB_SB_EEENS1_32KernelTmaWarpSpecializedPingpongEEENS5_IJNSA_ILi64EEENSA_ILi256EEENSA_ILi128EEEEEENS_12float_e5m2_tENS5_IJSB_llEEESJ_NS5_IJlSB_lEEENS4_8TiledMMAINS4_8MMA_AtomIJNS4_4SM904GMMA31MMA_64x256x32_F32E5M2E5M2_RS_TNILNSP_7ScaleInE1ELSR_1EEEEEENS4_6LayoutISC_NS5_IJNSA_ILi0EEESV_SV_EEEEENS5_IJNS4_10UnderscoreESY_SY_EEEEENS4_13SM90_TMA_LOADENS4_14ComposedLayoutINS4_7SwizzleILi2ELi4ELi3EEENS4_18smem_ptr_flag_bitsILi8EEENSU_INS5_IJSF_NSA_ILi8EEEEEENS5_IJSB_SF_EEEEEEENS4_9Copy_AtomIJNS4_39AutoVectorizingCopyWithAssumedAlignmentILi128EEESJ_EEENS4_8identityES11_NS12_INS13_ILi3ELi4ELi3EEES16_NSU_INS5_IJS17_SH_EEENS5_IJSH_SB_EEEEEEEvS1G_EENS_8epilogue10collective6detail29Sm90TmaWarpSpecializedAdapterINS1O_15DefaultEpilogueISJ_SL_SL_NS1N_6thread17LinearCombinationISJ_Li1EffLNS1S_9ScaleType4KindE0ELNS_15FloatRoundStyleE2ESJ_EENS1_15EpilogueDefaultEEEEEvvEEEEvNT_6ParamsE:
	.zero		1664


//--------------------- SYMBOLS --------------------------

	.type		.nv.reservedSmem.offset0,@object
	.size		.nv.reservedSmem.offset0,0x4
	.type		__assertfail,@function
